	.headerflags	@"EF_CUDA_TEXMODE_UNIFIED EF_CUDA_64BIT_ADDRESS EF_CUDA_SM80 EF_CUDA_VIRTUAL_SM(EF_CUDA_SM80)"
	.elftype	@"ET_EXEC"


//--------------------- .nv.info                  --------------------------
	.section	.nv.info,"",@"SHT_CUDA_INFO"
	.align	4


	//----- nvinfo : EIATTR_REGCOUNT
	.align		4
        /*0000*/ 	.byte	0x04, 0x2f
        /*0002*/ 	.short	(.L_3 - .L_2)
	.align		4
.L_2:
        /*0004*/ 	.word	index@(_rms_norm_fwd_fused)
        /*0008*/ 	.word	0x00000036


	//----- nvinfo : EIATTR_FRAME_SIZE
	.align		4
.L_3:
        /*000c*/ 	.byte	0x04, 0x11
        /*000e*/ 	.short	(.L_5 - .L_4)
	.align		4
.L_4:
        /*0010*/ 	.word	index@(_rms_norm_fwd_fused)
        /*0014*/ 	.word	0x00000000


	//----- nvinfo : EIATTR_MIN_STACK_SIZE
	.align		4
.L_5:
        /*0018*/ 	.byte	0x04, 0x12
        /*001a*/ 	.short	(.L_7 - .L_6)
	.align		4
.L_6:
        /*001c*/ 	.word	index@(_rms_norm_fwd_fused)
        /*0020*/ 	.word	0x00000000
.L_7:


//--------------------- .nv.info._rms_norm_fwd_fused --------------------------
	.section	.nv.info._rms_norm_fwd_fused,"",@"SHT_CUDA_INFO"
	.sectionflags	@""
	.align	4


	//----- nvinfo : EIATTR_CUDA_API_VERSION
	.align		4
        /*0000*/ 	.byte	0x04, 0x37
        /*0002*/ 	.short	(.L_9 - .L_8)
.L_8:
        /*0004*/ 	.word	0x00000080


	//----- nvinfo : EIATTR_SW2861232_WAR
	.align		4
.L_9:
        /*0008*/ 	.byte	0x01, 0x35
	.zero		2


	//----- nvinfo : EIATTR_PARAM_CBANK
	.align		4
        /*000c*/ 	.byte	0x04, 0x0a
        /*000e*/ 	.short	(.L_11 - .L_10)
	.align		4
.L_10:
        /*0010*/ 	.word	index@(.nv.constant0._rms_norm_fwd_fused)
        /*0014*/ 	.short	0x0160
        /*0016*/ 	.short	0x0038


	//----- nvinfo : EIATTR_CBANK_PARAM_SIZE
	.align		4
.L_11:
        /*0018*/ 	.byte	0x03, 0x19
        /*001a*/ 	.short	0x0038


	//----- nvinfo : EIATTR_KPARAM_INFO
	.align		4
        /*001c*/ 	.byte	0x04, 0x17
        /*001e*/ 	.short	(.L_13 - .L_12)
.L_12:
        /*0020*/ 	.word	0x00000000
        /*0024*/ 	.short	0x0007
        /*0026*/ 	.short	0x0030
        /*0028*/ 	.byte	0x00, 0xf4, 0x21, 0x00


	//----- nvinfo : EIATTR_KPARAM_INFO
	.align		4
.L_13:
        /*002c*/ 	.byte	0x04, 0x17
        /*002e*/ 	.short	(.L_15 - .L_14)
.L_14:
        /*0030*/ 	.word	0x00000000
        /*0034*/ 	.short	0x0006
        /*0036*/ 	.short	0x002c
        /*0038*/ 	.byte	0x00, 0xf0, 0x11, 0x00


	//----- nvinfo : EIATTR_KPARAM_INFO
	.align		4
.L_15:
        /*003c*/ 	.byte	0x04, 0x17
        /*003e*/ 	.short	(.L_17 - .L_16)
.L_16:
        /*0040*/ 	.word	0x00000000
        /*0044*/ 	.short	0x0005
        /*0046*/ 	.short	0x0028
        /*0048*/ 	.byte	0x00, 0xf0, 0x11, 0x00


	//----- nvinfo : EIATTR_KPARAM_INFO
	.align		4
.L_17:
        /*004c*/ 	.byte	0x04, 0x17
        /*004e*/ 	.short	(.L_19 - .L_18)
.L_18:
        /*0050*/ 	.word	0x00000000
        /*0054*/ 	.short	0x0004
        /*0056*/ 	.short	0x0020
        /*0058*/ 	.byte	0x00, 0xf4, 0x21, 0x00


	//----- nvinfo : EIATTR_KPARAM_INFO
	.align		4
.L_19:
        /*005c*/ 	.byte	0x04, 0x17
        /*005e*/ 	.short	(.L_21 - .L_20)
.L_20:
        /*0060*/ 	.word	0x00000000
        /*0064*/ 	.short	0x0003
        /*0066*/ 	.short	0x0018
        /*0068*/ 	.byte	0x00, 0xf4, 0x21, 0x00


	//----- nvinfo : EIATTR_KPARAM_INFO
	.align		4
.L_21:
        /*006c*/ 	.byte	0x04, 0x17
        /*006e*/ 	.short	(.L_23 - .L_22)
.L_22:
        /*0070*/ 	.word	0x00000000
        /*0074*/ 	.short	0x0002
        /*0076*/ 	.short	0x0010
        /*0078*/ 	.byte	0x00, 0xf4, 0x21, 0x00


	//----- nvinfo : EIATTR_KPARAM_INFO
	.align		4
.L_23:
        /*007c*/ 	.byte	0x04, 0x17
        /*007e*/ 	.short	(.L_25 - .L_24)
.L_24:
        /*0080*/ 	.word	0x00000000
        /*0084*/ 	.short	0x0001
        /*0086*/ 	.short	0x0008
        /*0088*/ 	.byte	0x00, 0xf4, 0x21, 0x00


	//----- nvinfo : EIATTR_KPARAM_INFO
	.align		4
.L_25:
        /*008c*/ 	.byte	0x04, 0x17
        /*008e*/ 	.short	(.L_27 - .L_26)
.L_26:
        /*0090*/ 	.word	0x00000000
        /*0094*/ 	.short	0x0000
        /*0096*/ 	.short	0x0000
        /*0098*/ 	.byte	0x00, 0xf4, 0x21, 0x00


	//----- nvinfo : EIATTR_MAXREG_COUNT
	.align		4
.L_27:
        /*009c*/ 	.byte	0x03, 0x1b
        /*009e*/ 	.short	0x00ff


	//----- nvinfo : EIATTR_COOP_GROUP_MASK_REGIDS
	.align		4
        /*00a0*/ 	.byte	0x04, 0x29
        /*00a2*/ 	.short	(.L_29 - .L_28)


	//   ....[0]....
.L_28:
        /*00a4*/ 	.word	0xffffffff


	//   ....[1]....
        /*00a8*/ 	.word	0xffffffff


	//   ....[2]....
        /*00ac*/ 	.word	0xffffffff


	//   ....[3]....
        /*00b0*/ 	.word	0xffffffff


	//   ....[4]....
        /*00b4*/ 	.word	0xffffffff


	//   ....[5]....
        /*00b8*/ 	.word	0xffffffff


	//   ....[6]....
        /*00bc*/ 	.word	0xffffffff


	//   ....[7]....
        /*00c0*/ 	.word	0xffffffff


	//   ....[8]....
        /*00c4*/ 	.word	0xffffffff


	//   ....[9]....
        /*00c8*/ 	.word	0xffffffff


	//   ....[10]....
        /*00cc*/ 	.word	0xffffffff


	//   ....[11]....
        /*00d0*/ 	.word	0xffffffff


	//   ....[12]....
        /*00d4*/ 	.word	0xffffffff


	//   ....[13]....
        /*00d8*/ 	.word	0xffffffff


	//----- nvinfo : EIATTR_COOP_GROUP_INSTR_OFFSETS
	.align		4
.L_29:
        /*00dc*/ 	.byte	0x04, 0x28
        /*00de*/ 	.short	(.L_31 - .L_30)


	//   ....[0]....
.L_30:
        /*00e0*/ 	.word	0x000009e0


	//   ....[1]....
        /*00e4*/ 	.word	0x00000b00


	//   ....[2]....
        /*00e8*/ 	.word	0x00000b20


	//   ....[3]....
        /*00ec*/ 	.word	0x00000b40


	//   ....[4]....
        /*00f0*/ 	.word	0x00000b80


	//   ....[5]....
        /*00f4*/ 	.word	0x00000be0


	//   ....[6]....
        /*00f8*/ 	.word	0x00000c00


	//   ....[7]....
        /*00fc*/ 	.word	0x00001ab0


	//   ....[8]....
        /*0100*/ 	.word	0x00001ad0


	//   ....[9]....
        /*0104*/ 	.word	0x00001af0


	//   ....[10]....
        /*0108*/ 	.word	0x00001b10


	//   ....[11]....
        /*010c*/ 	.word	0x00001b30


	//   ....[12]....
        /*0110*/ 	.word	0x00001be0


	//   ....[13]....
        /*0114*/ 	.word	0x00001c00


	//----- nvinfo : EIATTR_EXIT_INSTR_OFFSETS
	.align		4
.L_31:
        /*0118*/ 	.byte	0x04, 0x1c
        /*011a*/ 	.short	(.L_33 - .L_32)


	//   ....[0]....
.L_32:
        /*011c*/ 	.word	0x00001da0


	//   ....[1]....
        /*0120*/ 	.word	0x00002c60


	//----- nvinfo : EIATTR_REQNTID
	.align		4
.L_33:
        /*0124*/ 	.byte	0x04, 0x10
        /*0126*/ 	.short	(.L_35 - .L_34)
.L_34:
        /*0128*/ 	.word	0x00000080
        /*012c*/ 	.word	0x00000001
        /*0130*/ 	.word	0x00000001
.L_35:


//--------------------- .nv.callgraph             --------------------------
	.section	.nv.callgraph,"",@"SHT_CUDA_CALLGRAPH"
	.align	4
	.sectionentsize	8
	.align		4
        /*0000*/ 	.word	0x00000000
	.align		4
        /*0004*/ 	.word	0xffffffff
	.align		4
        /*0008*/ 	.word	0x00000000
	.align		4
        /*000c*/ 	.word	0xfffffffe
	.align		4
        /*0010*/ 	.word	0x00000000
	.align		4
        /*0014*/ 	.word	0xfffffffd
	.align		4
        /*0018*/ 	.word	0x00000000
	.align		4
        /*001c*/ 	.word	0xfffffffc


//--------------------- .nv.rel.action            --------------------------
	.section	.nv.rel.action,"",@"SHT_CUDA_RELOCINFO"
	.align	8
	.sectionentsize	8
        /*0000*/ 	.byte	0x73, 0x00, 0x00, 0x00, 0x00, 0x00, 0x00, 0x00, 0x00, 0x00, 0x00, 0x11, 0x25, 0x00, 0x05, 0x36


//--------------------- .nv.constant4             --------------------------
	.section	.nv.constant4,"a",@progbits
	.align	8
	.align		8
.nv.constant4:
        /*0000*/ 	.dword	_$_str
	.align		8
        /*0008*/ 	.dword	_$_str_$_2


//--------------------- .nv.constant0._rms_norm_fwd_fused --------------------------
	.section	.nv.constant0._rms_norm_fwd_fused,"a",@progbits
	.sectionflags	@""
	.align	4
.nv.constant0._rms_norm_fwd_fused:
	.zero		408


//--------------------- .text._rms_norm_fwd_fused --------------------------
	.section	.text._rms_norm_fwd_fused,"ax",@progbits
	.sectionflags	@"SHF_BARRIERS=1"
	.sectioninfo	@"SHI_REGISTERS=54"
	.align	128
        .global         _rms_norm_fwd_fused
        .type           _rms_norm_fwd_fused,@function
        .size           _rms_norm_fwd_fused,(.L_x_6 - _rms_norm_fwd_fused)
        .other          _rms_norm_fwd_fused,@"STO_CUDA_ENTRY STV_DEFAULT"
_rms_norm_fwd_fused:
.text._rms_norm_fwd_fused:
[----:B------:R-:W-:Y:S02]  /*0000*/  MOV R1, c[0x0][0x28] ;  /* 0x00000a0000017a02 */ /* 0x000fe40000000f00 */
[----:B------:R-:W0:Y:S01]  /*0010*/  S2UR UR11, SR_CTAID.X ;  /* 0x00000000000b79c3 */ /* 0x000e220000002500 */
[----:B------:R-:W1:Y:S01]  /*0020*/  S2R R24, SR_TID.X ;  /* 0x0000000000187919 */ /* 0x000e620000002100 */
[----:B------:R-:W-:Y:S01]  /*0030*/  ULDC.64 UR4, c[0x0][0x188] ;  /* 0x0000620000047ab9 */ /* 0x000fe20000000a00 */
[----:B------:R-:W-:Y:S01]  /*0040*/  HFMA2.MMA R25, -RZ, RZ, 0, 0 ;  /* 0x00000000ff197435 */ /* 0x000fe200000001ff */
[----:B------:R-:W-:Y:S01]  /*0050*/  UISETP.GE.AND UP0, UPT, UR5, 0x1, UPT ;  /* 0x000000010500788c */ /* 0x000fe2000bf06270 */
[----:B------:R-:W-:Y:S01]  /*0060*/  MOV R46, RZ ;  /* 0x000000ff002e7202 */ /* 0x000fe20000000f00 */
[----:B------:R-:W-:Y:S02]  /*0070*/  UMOV UR6, 0x2 ;  /* 0x0000000200067882 */ /* 0x000fe40000000000 */
[----:B------:R-:W-:Y:S02]  /*0080*/  ULDC.64 UR14, c[0x0][0x118] ;  /* 0x00004600000e7ab9 */ /* 0x000fe40000000a00 */
[----:B------:R-:W-:Y:S01]  /*0090*/  PLOP3.LUT P0, PT, PT, PT, UP0, 0x40, 0x0 ;  /* 0x000000000000781c */ /* 0x000fe20003f0e808 */
[----:B0-----:R-:W-:Y:S01]  /*00a0*/  UIMAD UR10, UR11, UR4, URZ ;  /* 0x000000040b0a72a4 */ /* 0x001fe2000f8e023f */
[----:B-1----:R-:W-:-:S02]  /*00b0*/  SHF.L.U32 R27, R24, 0x3, RZ ;  /* 0x00000003181b7819 */ /* 0x002fc400000006ff */
[----:B------:R-:W-:Y:S01]  /*00c0*/  ULDC.64 UR4, c[0x0][0x160] ;  /* 0x0000580000047ab9 */ /* 0x000fe20000000a00 */
[----:B------:R-:W-:Y:S01]  /*00d0*/  SHF.R.U32.HI R26, RZ, 0x5, R24 ;  /* 0x00000005ff1a7819 */ /* 0x000fe20000011618 */
[----:B------:R-:W-:Y:S01]  /*00e0*/  UIMAD.WIDE UR4, UR10, UR6, UR4 ;  /* 0x000000060a0472a5 */ /* 0x000fe2000f8e0204 */
[----:B------:R-:W-:-:S06]  /*00f0*/  LOP3.LUT R27, R27, 0x3f8, RZ, 0xc0, !PT ;  /* 0x000003f81b1b7812 */ /* 0x000fcc00078ec0ff */
[----:B------:R-:W-:Y:S05]  /*0100*/  @P0 BRA `(.L_x_0) ;  /* 0x000008d000000947 */ /* 0x000fea0003800000 */
[----:B------:R-:W-:Y:S01]  /*0110*/  CS2R R6, SRZ ;  /* 0x0000000000067805 */ /* 0x000fe2000001ff00 */
[----:B------:R-:W-:Y:S01]  /*0120*/  CS2R R34, SRZ ;  /* 0x0000000000227805 */ /* 0x000fe2000001ff00 */
[----:B------:R-:W-:Y:S01]  /*0130*/  CS2R R10, SRZ ;  /* 0x00000000000a7805 */ /* 0x000fe2000001ff00 */
[----:B------:R-:W-:Y:S01]  /*0140*/  CS2R R8, SRZ ;  /* 0x0000000000087805 */ /* 0x000fe2000001ff00 */
[----:B------:R-:W-:Y:S01]  /*0150*/  CS2R R4, SRZ ;  /* 0x0000000000047805 */ /* 0x000fe2000001ff00 */
[----:B------:R-:W-:Y:S01]  /*0160*/  CS2R R30, SRZ ;  /* 0x00000000001e7805 */ /* 0x000fe2000001ff00 */
[----:B------:R-:W-:Y:S01]  /*0170*/  CS2R R28, SRZ ;  /* 0x00000000001c7805 */ /* 0x000fe2000001ff00 */
[----:B------:R-:W-:Y:S01]  /*0180*/  CS2R R32, SRZ ;  /* 0x0000000000207805 */ /* 0x000fe2000001ff00 */
[----:B------:R-:W-:Y:S01]  /*0190*/  MOV R0, RZ ;  /* 0x000000ff00007202 */ /* 0x000fe20000000f00 */
[----:B------:R-:W-:Y:S01]  /*01a0*/  CS2R R48, SRZ ;  /* 0x0000000000307805 */ /* 0x000fe2000001ff00 */
[----:B------:R-:W-:Y:S01]  /*01b0*/  CS2R R2, SRZ ;  /* 0x0000000000027805 */ /* 0x000fe2000001ff00 */
[----:B------:R-:W-:Y:S01]  /*01c0*/  CS2R R36, SRZ ;  /* 0x0000000000247805 */ /* 0x000fe2000001ff00 */
[----:B------:R-:W-:Y:S01]  /*01d0*/  CS2R R38, SRZ ;  /* 0x0000000000267805 */ /* 0x000fe2000001ff00 */
[----:B------:R-:W-:Y:S01]  /*01e0*/  CS2R R42, SRZ ;  /* 0x00000000002a7805 */ /* 0x000fe2000001ff00 */
[----:B------:R-:W-:Y:S01]  /*01f0*/  CS2R R40, SRZ ;  /* 0x0000000000287805 */ /* 0x000fe2000001ff00 */
[----:B------:R-:W-:Y:S01]  /*0200*/  CS2R R44, SRZ ;  /* 0x00000000002c7805 */ /* 0x000fe2000001ff00 */
[----:B------:R-:W-:-:S02]  /*0210*/  CS2R R46, SRZ ;  /* 0x00000000002e7805 */ /* 0x000fc4000001ff00 */
.L_x_1:
[----:B------:R-:W-:Y:S01]  /*0220*/  IADD3 R22, R27, R34, RZ ;  /* 0x000000221b167210 */ /* 0x000fe20007ffe0ff */
[----:B------:R-:W-:Y:S01]  /*0230*/  HFMA2.MMA R21, -RZ, RZ, 0, 1.1920928955078125e-07 ;  /* 0x00000002ff157435 */ /* 0x000fe200000001ff */
[----:B------:R-:W-:Y:S01]  /*0240*/  CS2R R16, SRZ ;  /* 0x0000000000107805 */ /* 0x000fe2000001ff00 */
[----:B------:R-:W-:Y:S01]  /*0250*/  CS2R R18, SRZ ;  /* 0x0000000000127805 */ /* 0x000fe2000001ff00 */
[----:B------:R-:W-:-:S07]  /*0260*/  ISETP.GE.AND P0, PT, R22, c[0x0][0x18c], PT ;  /* 0x0000630016007a0c */ /* 0x000fce0003f06270 */
[C---:B------:R-:W-:Y:S01]  /*0270*/  IMAD.WIDE R20, R22.reuse, R21, UR4 ;  /* 0x0000000416147e25 */ /* 0x040fe2000f8e0215 */
[----:B------:R-:W-:-:S05]  /*0280*/  IADD3 R12, R22, 0x400, RZ ;  /* 0x00000400160c7810 */ /* 0x000fca0007ffe0ff */
[----:B------:R0:W2:Y:S01]  /*0290*/  @!P0 LDG.E.128 R16, [R20.64] ;  /* 0x0000000e14108981 */ /* 0x0000a2000c1e1d00 */
[----:B------:R-:W-:Y:S02]  /*02a0*/  IADD3 R13, P0, R27, R34, RZ ;  /* 0x000000221b0d7210 */ /* 0x000fe40007f1e0ff */
[----:B------:R-:W-:Y:S02]  /*02b0*/  ISETP.GE.AND P1, PT, R12, c[0x0][0x18c], PT ;  /* 0x000063000c007a0c */ /* 0x000fe40003f26270 */
[----:B------:R-:W-:Y:S02]  /*02c0*/  LEA.HI.X.SX32 R14, R34, RZ, 0x1, P0 ;  /* 0x000000ff220e7211 */ /* 0x000fe400000f0eff */
[----:B------:R-:W-:-:S04]  /*02d0*/  LEA R50, P0, R13, UR4, 0x1 ;  /* 0x000000040d327c11 */ /* 0x000fc8000f8008ff */
[----:B------:R-:W-:Y:S02]  /*02e0*/  LEA.HI.X R51, R13, UR5, R14, 0x1, P0 ;  /* 0x000000050d337c11 */ /* 0x000fe400080f0c0e */
[----:B------:R-:W-:Y:S01]  /*02f0*/  CS2R R12, SRZ ;  /* 0x00000000000c7805 */ /* 0x000fe2000001ff00 */
[----:B------:R-:W-:-:S06]  /*0300*/  CS2R R14, SRZ ;  /* 0x00000000000e7805 */ /* 0x000fcc000001ff00 */
[----:B------:R-:W3:Y:S01]  /*0310*/  @!P1 LDG.E.128 R12, [R50.64+0x800] ;  /* 0x0008000e320c9981 */ /* 0x000ee2000c1e1d00 */
[C---:B0-----:R-:W-:Y:S02]  /*0320*/  IADD3 R20, R22.reuse, 0x800, RZ ;  /* 0x0000080016147810 */ /* 0x041fe40007ffe0ff */
[----:B------:R-:W-:Y:S02]  /*0330*/  IADD3 R22, R22, 0xc00, RZ ;  /* 0x00000c0016167810 */ /* 0x000fe40007ffe0ff */
[----:B------:R-:W-:Y:S02]  /*0340*/  ISETP.GE.AND P0, PT, R20, c[0x0][0x18c], PT ;  /* 0x0000630014007a0c */ /* 0x000fe40003f06270 */
[----:B------:R-:W-:Y:S02]  /*0350*/  ISETP.GE.AND P1, PT, R22, c[0x0][0x18c], PT ;  /* 0x0000630016007a0c */ /* 0x000fe40003f26270 */
[----:B------:R-:W-:Y:S01]  /*0360*/  CS2R R22, SRZ ;  /* 0x0000000000167805 */ /* 0x000fe2000001ff00 */
[----:B--2---:R-:W-:-:S02]  /*0370*/  HADD2.F32 R20, -RZ, R17.H1_H1 ;  /* 0x30000011ff147230 */ /* 0x004fc40000004100 */
[----:B------:R-:W-:Y:S02]  /*0380*/  HADD2.F32 R17, -RZ, R17.H0_H0 ;  /* 0x20000011ff117230 */ /* 0x000fe40000004100 */
[--C-:B------:R-:W-:Y:S01]  /*0390*/  HADD2.F32 R21, -RZ, R18.reuse.H0_H0 ;  /* 0x20000012ff157230 */ /* 0x100fe20000004100 */
[----:B------:R-:W-:Y:S01]  /*03a0*/  FADD R11, R20, R11 ;  /* 0x0000000b140b7221 */ /* 0x000fe20000000000 */
[----:B------:R-:W-:Y:S01]  /*03b0*/  HADD2.F32 R20, -RZ, R18.H1_H1 ;  /* 0x30000012ff147230 */ /* 0x000fe20000004100 */
[----:B------:R-:W-:Y:S01]  /*03c0*/  FADD R10, R17, R10 ;  /* 0x0000000a110a7221 */ /* 0x000fe20000000000 */
[--C-:B------:R-:W-:Y:S01]  /*03d0*/  HADD2.F32 R18, -RZ, R16.reuse.H1_H1 ;  /* 0x30000010ff127230 */ /* 0x100fe20000004100 */
[----:B------:R-:W-:Y:S01]  /*03e0*/  FADD R8, R21, R8 ;  /* 0x0000000815087221 */ /* 0x000fe20000000000 */
[----:B------:R-:W-:Y:S01]  /*03f0*/  HADD2.F32 R17, -RZ, R16.H0_H0 ;  /* 0x20000010ff117230 */ /* 0x000fe20000004100 */
[----:B------:R-:W-:Y:S01]  /*0400*/  FADD R9, R20, R9 ;  /* 0x0000000914097221 */ /* 0x000fe20000000000 */
[--C-:B------:R-:W-:Y:S01]  /*0410*/  HADD2.F32 R16, -RZ, R19.reuse.H0_H0 ;  /* 0x20000013ff107230 */ /* 0x100fe20000004100 */
[----:B------:R-:W-:Y:S01]  /*0420*/  FADD R7, R18, R7 ;  /* 0x0000000712077221 */ /* 0x000fe20000000000 */
[----:B------:R-:W-:Y:S01]  /*0430*/  HADD2.F32 R19, -RZ, R19.H1_H1 ;  /* 0x30000013ff137230 */ /* 0x000fe20000004100 */
[----:B------:R-:W-:-:S02]  /*0440*/  FADD R6, R17, R6 ;  /* 0x0000000611067221 */ /* 0x000fc40000000000 */
[----:B------:R-:W-:Y:S02]  /*0450*/  FADD R5, R16, R5 ;  /* 0x0000000510057221 */ /* 0x000fe40000000000 */
[----:B------:R-:W-:Y:S01]  /*0460*/  FADD R4, R19, R4 ;  /* 0x0000000413047221 */ /* 0x000fe20000000000 */
[----:B------:R-:W-:Y:S01]  /*0470*/  CS2R R16, SRZ ;  /* 0x0000000000107805 */ /* 0x000fe2000001ff00 */
[----:B------:R-:W-:Y:S01]  /*0480*/  CS2R R18, SRZ ;  /* 0x0000000000127805 */ /* 0x000fe2000001ff00 */
[----:B---3--:R-:W-:Y:S02]  /*0490*/  HADD2.F32 R20, -RZ, R15.H0_H0 ;  /* 0x2000000fff147230 */ /* 0x008fe40000004100 */
[----:B------:R-:W-:-:S03]  /*04a0*/  HADD2.F32 R21, -RZ, R14.H0_H0 ;  /* 0x2000000eff157230 */ /* 0x000fc60000004100 */
[----:B------:R-:W2:Y:S01]  /*04b0*/  @!P0 LDG.E.128 R16, [R50.64+0x1000] ;  /* 0x0010000e32108981 */ /* 0x000ea2000c1e1d00 */
[----:B------:R-:W-:Y:S01]  /*04c0*/  FADD R3, R20, R3 ;  /* 0x0000000314037221 */ /* 0x000fe20000000000 */
[----:B------:R-:W-:Y:S01]  /*04d0*/  HADD2.F32 R15, -RZ, R15.H1_H1 ;  /* 0x3000000fff0f7230 */ /* 0x000fe20000004100 */
[----:B------:R-:W-:Y:S02]  /*04e0*/  FADD R0, R21, R0 ;  /* 0x0000000015007221 */ /* 0x000fe40000000000 */
[----:B------:R-:W-:Y:S02]  /*04f0*/  CS2R R20, SRZ ;  /* 0x0000000000147805 */ /* 0x000fe4000001ff00 */
[----:B------:R-:W-:-:S04]  /*0500*/  FADD R2, R15, R2 ;  /* 0x000000020f027221 */ /* 0x000fc80000000000 */
[----:B------:R-:W3:Y:S01]  /*0510*/  @!P1 LDG.E.128 R20, [R50.64+0x1800] ;  /* 0x0018000e32149981 */ /* 0x000ee2000c1e1d00 */
[----:B------:R-:W-:Y:S01]  /*0520*/  HADD2.F32 R15, -RZ, R14.H1_H1 ;  /* 0x3000000eff0f7230 */ /* 0x000fe20000004100 */
[----:B------:R-:W-:Y:S01]  /*0530*/  IADD3 R34, R34, 0x1000, RZ ;  /* 0x0000100022227810 */ /* 0x000fe20007ffe0ff */
[----:B------:R-:W-:-:S03]  /*0540*/  HADD2.F32 R14, -RZ, R13.H1_H1 ;  /* 0x3000000dff0e7230 */ /* 0x000fc60000004100 */
[----:B------:R-:W-:Y:S01]  /*0550*/  FADD R48, R15, R48 ;  /* 0x000000300f307221 */ /* 0x000fe20000000000 */
[----:B------:R-:W-:Y:S01]  /*0560*/  HADD2.F32 R15, -RZ, R13.H0_H0 ;  /* 0x2000000dff0f7230 */ /* 0x000fe20000004100 */
[----:B------:R-:W-:Y:S01]  /*0570*/  ISETP.GE.AND P0, PT, R34, c[0x0][0x18c], PT ;  /* 0x0000630022007a0c */ /* 0x000fe20003f06270 */
[--C-:B------:R-:W-:Y:S01]  /*0580*/  HADD2.F32 R13, -RZ, R12.reuse.H0_H0 ;  /* 0x2000000cff0d7230 */ /* 0x100fe20000004100 */
[----:B------:R-:W-:Y:S01]  /*0590*/  FADD R31, R14, R31 ;  /* 0x0000001f0e1f7221 */ /* 0x000fe20000000000 */
[----:B------:R-:W-:Y:S01]  /*05a0*/  HADD2.F32 R12, -RZ, R12.H1_H1 ;  /* 0x3000000cff0c7230 */ /* 0x000fe20000004100 */
[----:B------:R-:W-:Y:S02]  /*05b0*/  FADD R32, R15, R32 ;  /* 0x000000200f207221 */ /* 0x000fe40000000000 */
[----:B------:R-:W-:Y:S02]  /*05c0*/  FADD R30, R13, R30 ;  /* 0x0000001e0d1e7221 */ /* 0x000fe40000000000 */
[----:B------:R-:W-:Y:S01]  /*05d0*/  FADD R29, R12, R29 ;  /* 0x0000001d0c1d7221 */ /* 0x000fe20000000000 */
[----:B--2---:R-:W-:-:S02]  /*05e0*/  HADD2.F32 R13, -RZ, R19.H0_H0 ;  /* 0x20000013ff0d7230 */ /* 0x004fc40000004100 */
[----:B------:R-:W-:Y:S02]  /*05f0*/  HADD2.F32 R12, -RZ, R18.H0_H0 ;  /* 0x20000012ff0c7230 */ /* 0x000fe40000004100 */
[----:B------:R-:W-:Y:S01]  /*0600*/  HADD2.F32 R19, -RZ, R19.H1_H1 ;  /* 0x30000013ff137230 */ /* 0x000fe20000004100 */
[----:B------:R-:W-:Y:S01]  /*0610*/  FADD R28, R13, R28 ;  /* 0x0000001c0d1c7221 */ /* 0x000fe20000000000 */
[--C-:B------:R-:W-:Y:S01]  /*0620*/  HADD2.F32 R14, -RZ, R17.reuse.H0_H0 ;  /* 0x20000011ff0e7230 */ /* 0x100fe20000004100 */
[----:B------:R-:W-:Y:S01]  /*0630*/  FADD R39, R12, R39 ;  /* 0x000000270c277221 */ /* 0x000fe20000000000 */
[----:B------:R-:W-:Y:S01]  /*0640*/  HADD2.F32 R12, -RZ, R17.H1_H1 ;  /* 0x30000011ff0c7230 */ /* 0x000fe20000004100 */
[----:B------:R-:W-:Y:S01]  /*0650*/  FADD R38, R19, R38 ;  /* 0x0000002613267221 */ /* 0x000fe20000000000 */
[----:B------:R-:W-:Y:S01]  /*0660*/  HADD2.F32 R13, -RZ, R16.H0_H0 ;  /* 0x20000010ff0d7230 */ /* 0x000fe20000004100 */
[----:B------:R-:W-:Y:S01]  /*0670*/  FADD R37, R14, R37 ;  /* 0x000000250e257221 */ /* 0x000fe20000000000 */
[----:B---3--:R-:W-:Y:S01]  /*0680*/  HADD2.F32 R15, -RZ, R22.H1_H1 ;  /* 0x30000016ff0f7230 */ /* 0x008fe20000004100 */
[----:B------:R-:W-:Y:S01]  /*0690*/  FADD R35, R12, R35 ;  /* 0x000000230c237221 */ /* 0x000fe20000000000 */
[----:B------:R-:W-:Y:S01]  /*06a0*/  HADD2.F32 R19, -RZ, R20.H1_H1 ;  /* 0x30000014ff137230 */ /* 0x000fe20000004100 */
[----:B------:R-:W-:Y:S01]  /*06b0*/  FADD R36, R13, R36 ;  /* 0x000000240d247221 */ /* 0x000fe20000000000 */
[----:B------:R-:W-:Y:S01]  /*06c0*/  HADD2.F32 R18, -RZ, R18.H1_H1 ;  /* 0x30000012ff127230 */ /* 0x000fe20000004100 */
[----:B------:R-:W-:Y:S01]  /*06d0*/  FADD R44, R15, R44 ;  /* 0x0000002c0f2c7221 */ /* 0x000fe20000000000 */
[----:B------:R-:W-:Y:S01]  /*06e0*/  HADD2.F32 R16, -RZ, R16.H1_H1 ;  /* 0x30000010ff107230 */ /* 0x000fe20000004100 */
[----:B------:R-:W-:Y:S01]  /*06f0*/  FADD R40, R19, R40 ;  /* 0x0000002813287221 */ /* 0x000fe20000000000 */
[--C-:B------:R-:W-:Y:S01]  /*0700*/  HADD2.F32 R13, -RZ, R23.reuse.H1_H1 ;  /* 0x30000017ff0d7230 */ /* 0x100fe20000004100 */
[----:B------:R-:W-:Y:S01]  /*0710*/  FADD R49, R18, R49 ;  /* 0x0000003112317221 */ /* 0x000fe20000000000 */
[----:B------:R-:W-:Y:S01]  /*0720*/  HADD2.F32 R12, -RZ, R23.H0_H0 ;  /* 0x20000017ff0c7230 */ /* 0x000fe20000004100 */
[----:B------:R-:W-:Y:S01]  /*0730*/  FADD R33, R16, R33 ;  /* 0x0000002110217221 */ /* 0x000fe20000000000 */
[----:B------:R-:W-:Y:S01]  /*0740*/  HADD2.F32 R22, -RZ, R22.H0_H0 ;  /* 0x20000016ff167230 */ /* 0x000fe20000004100 */
[----:B------:R-:W-:Y:S01]  /*0750*/  FADD R46, R13, R46 ;  /* 0x0000002e0d2e7221 */ /* 0x000fe20000000000 */
[--C-:B------:R-:W-:Y:S01]  /*0760*/  HADD2.F32 R17, -RZ, R21.reuse.H1_H1 ;  /* 0x30000015ff117230 */ /* 0x100fe20000004100 */
[----:B------:R-:W-:Y:S01]  /*0770*/  FADD R47, R12, R47 ;  /* 0x0000002f0c2f7221 */ /* 0x000fe20000000000 */
[----:B------:R-:W-:Y:S01]  /*0780*/  HADD2.F32 R14, -RZ, R21.H0_H0 ;  /* 0x20000015ff0e7230 */ /* 0x000fe20000004100 */
[----:B------:R-:W-:Y:S01]  /*0790*/  FADD R41, R22, R41 ;  /* 0x0000002916297221 */ /* 0x000fe20000000000 */
[----:B------:R-:W-:Y:S01]  /*07a0*/  HADD2.F32 R20, -RZ, R20.H0_H0 ;  /* 0x20000014ff147230 */ /* 0x000fe20000004100 */
[----:B------:R-:W-:-:S02]  /*07b0*/  FADD R42, R17, R42 ;  /* 0x0000002a112a7221 */ /* 0x000fc40000000000 */
[----:B------:R-:W-:Y:S02]  /*07c0*/  FADD R45, R14, R45 ;  /* 0x0000002d0e2d7221 */ /* 0x000fe40000000000 */
[----:B------:R-:W-:Y:S01]  /*07d0*/  FADD R43, R20, R43 ;  /* 0x0000002b142b7221 */ /* 0x000fe20000000000 */
[----:B------:R-:W-:Y:S05]  /*07e0*/  @!P0 BRA `(.L_x_1) ;  /* 0xfffffa3000008947 */ /* 0x000fea000383ffff */
[----:B------:R-:W-:-:S04]  /*07f0*/  FADD R7, R6, R7 ;  /* 0x0000000706077221 */ /* 0x000fc80000000000 */
        /* <DEDUP_REMOVED lines=29> */
[----:B------:R-:W-:-:S05]  /*09d0*/  FADD R46, R46, R47 ;  /* 0x0000002f2e2e7221 */ /* 0x000fca0000000000 */
.L_x_0:
[----:B------:R-:W0:Y:S01]  /*09e0*/  SHFL.BFLY PT, R3, R46, 0x10, 0x1f ;  /* 0x0e001f002e037f89 */ /* 0x000e2200000e0000 */
[C---:B------:R-:W-:Y:S01]  /*09f0*/  LOP3.LUT P0, RZ, R24.reuse, 0x1f, RZ, 0xc0, !PT ;  /* 0x0000001f18ff7812 */ /* 0x040fe2000780c0ff */
[----:B------:R-:W-:Y:S01]  /*0a00*/  CS2R R20, SRZ ;  /* 0x0000000000147805 */ /* 0x000fe2000001ff00 */
[C---:B------:R-:W-:Y:S01]  /*0a10*/  ISETP.GE.U32.AND P1, PT, R24.reuse, 0x4, PT ;  /* 0x000000041800780c */ /* 0x040fe20003f26070 */
[----:B------:R-:W-:Y:S01]  /*0a20*/  CS2R R42, SRZ ;  /* 0x00000000002a7805 */ /* 0x000fe2000001ff00 */
[----:B------:R-:W-:Y:S01]  /*0a30*/  ISETP.NE.AND P2, PT, R24, RZ, PT ;  /* 0x000000ff1800720c */ /* 0x000fe20003f45270 */
        /* <DEDUP_REMOVED lines=11> */
[----:B0-----:R-:W-:-:S05]  /*0af0*/  FADD R3, R3, R46 ;  /* 0x0000002e03037221 */ /* 0x001fca0000000000 */
[----:B------:R-:W0:Y:S02]  /*0b00*/  SHFL.BFLY PT, R0, R3, 0x8, 0x1f ;  /* 0x0d001f0003007f89 */ /* 0x000e2400000e0000 */
[----:B0-----:R-:W-:-:S05]  /*0b10*/  FADD R0, R3, R0 ;  /* 0x0000000003007221 */ /* 0x001fca0000000000 */
[----:B------:R-:W0:Y:S02]  /*0b20*/  SHFL.BFLY PT, R5, R0, 0x4, 0x1f ;  /* 0x0c801f0000057f89 */ /* 0x000e2400000e0000 */
[----:B0-----:R-:W-:-:S05]  /*0b30*/  FADD R5, R0, R5 ;  /* 0x0000000500057221 */ /* 0x001fca0000000000 */
[----:B------:R-:W0:Y:S02]  /*0b40*/  SHFL.BFLY PT, R2, R5, 0x2, 0x1f ;  /* 0x0c401f0005027f89 */ /* 0x000e2400000e0000 */
[----:B0-----:R-:W-:Y:S01]  /*0b50*/  FADD R4, R5, R2 ;  /* 0x0000000205047221 */ /* 0x001fe20000000000 */
[----:B------:R-:W-:Y:S02]  /*0b60*/  SHF.L.U32 R2, R26, 0x2, RZ ;  /* 0x000000021a027819 */ /* 0x000fe400000006ff */
[----:B------:R-:W-:Y:S02]  /*0b70*/  MOV R26, RZ ;  /* 0x000000ff001a7202 */ /* 0x000fe40000000f00 */
[----:B------:R-:W0:Y:S01]  /*0b80*/  SHFL.BFLY PT, R7, R4, 0x1, 0x1f ;  /* 0x0c201f0004077f89 */ /* 0x000e2200000e0000 */
[----:B------:R-:W-:Y:S01]  /*0b90*/  LOP3.LUT R2, R2, 0xc, RZ, 0xe2, !PT ;  /* 0x0000000c02027812 */ /* 0x000fe200078ee2ff */
[----:B0-----:R-:W-:-:S05]  /*0ba0*/  FADD R7, R4, R7 ;  /* 0x0000000704077221 */ /* 0x001fca0000000000 */
[----:B------:R-:W-:Y:S04]  /*0bb0*/  @!P0 STS [R2], R7 ;  /* 0x0000000702008388 */ /* 0x000fe80000000800 */
[----:B------:R-:W-:Y:S06]  /*0bc0*/  BAR.SYNC.DEFER_BLOCKING 0x0 ;  /* 0x0000000000007b1d */ /* 0x000fec0000010000 */
[----:B------:R-:W0:Y:S04]  /*0bd0*/  @!P1 LDS R6, [R24.X4] ;  /* 0x0000000018069984 */ /* 0x000e280000004800 */
[----:B0-----:R-:W0:Y:S02]  /*0be0*/  SHFL.BFLY PT, R3, R6, 0x2, 0x1f ;  /* 0x0c401f0006037f89 */ /* 0x001e2400000e0000 */
[----:B0-----:R-:W-:-:S05]  /*0bf0*/  FADD R0, R6, R3 ;  /* 0x0000000306007221 */ /* 0x001fca0000000000 */
[----:B------:R-:W0:Y:S02]  /*0c00*/  SHFL.BFLY PT, R3, R0, 0x1, 0x1f ;  /* 0x0c201f0000037f89 */ /* 0x000e2400000e0000 */
[----:B0-----:R-:W-:Y:S01]  /*0c10*/  FADD R5, R0, R3 ;  /* 0x0000000300057221 */ /* 0x001fe20000000000 */
[----:B------:R-:W-:Y:S01]  /*0c20*/  MOV R0, RZ ;  /* 0x000000ff00007202 */ /* 0x000fe20000000f00 */
[----:B------:R-:W0:Y:S03]  /*0c30*/  I2F R3, c[0x0][0x18c] ;  /* 0x0000630000037b06 */ /* 0x000e260000201400 */
[----:B------:R-:W-:Y:S04]  /*0c40*/  @!P2 STS [R24.X4], R5 ;  /* 0x000000051800a388 */ /* 0x000fe80000004800 */
[----:B------:R-:W-:Y:S01]  /*0c50*/  BAR.SYNC.DEFER_BLOCKING 0x0 ;  /* 0x0000000000007b1d */ /* 0x000fe20000010000 */
[C---:B0-----:R-:W-:Y:S01]  /*0c60*/  FSETP.GEU.AND P4, PT, |R3|.reuse, 1.175494350822287508e-38, PT ;  /* 0x008000000300780b */ /* 0x041fe20003f8e200 */
[C---:B------:R-:W-:Y:S01]  /*0c70*/  FMUL R8, R3.reuse, 0.25 ;  /* 0x3e80000003087820 */ /* 0x040fe20000400000 */
[----:B------:R-:W-:-:S04]  /*0c80*/  FSETP.GT.AND P3, PT, |R3|, 8.50705917302346158658e+37, PT ;  /* 0x7e8000000300780b */ /* 0x000fc80003f64200 */
[----:B------:R-:W-:-:S07]  /*0c90*/  FSEL R8, R8, R3, P3 ;  /* 0x0000000308087208 */ /* 0x000fce0001800000 */
[----:B------:R-:W-:Y:S01]  /*0ca0*/  @!P4 FMUL R8, R8, 16777216 ;  /* 0x4b8000000808c820 */ /* 0x000fe20000400000 */
[----:B------:R-:W0:Y:S03]  /*0cb0*/  LDS R4, [RZ] ;  /* 0x00000000ff047984 */ /* 0x000e260000000800 */
[----:B------:R-:W1:Y:S01]  /*0cc0*/  MUFU.RCP R7, R8 ;  /* 0x0000000800077308 */ /* 0x000e620000001000 */
[----:B0-----:R-:W-:Y:S01]  /*0cd0*/  @P3 FMUL R4, R4, 0.25 ;  /* 0x3e80000004043820 */ /* 0x001fe20000400000 */
[----:B------:R-:W-:-:S03]  /*0ce0*/  PLOP3.LUT P3, PT, PT, PT, UP0, 0x40, 0x0 ;  /* 0x000000000000781c */ /* 0x000fc60003f6e808 */
[----:B------:R-:W-:-:S04]  /*0cf0*/  @!P4 FMUL R4, R4, 16777216 ;  /* 0x4b8000000404c820 */ /* 0x000fc80000400000 */
[----:B-1----:R-:W-:Y:S02]  /*0d00*/  FMUL R9, R7, R4 ;  /* 0x0000000407097220 */ /* 0x002fe40000400000 */
[----:B------:R-:W-:Y:S01]  /*0d10*/  CS2R R6, SRZ ;  /* 0x0000000000067805 */ /* 0x000fe2000001ff00 */
[----:B------:R-:W-:Y:S01]  /*0d20*/  CS2R R4, SRZ ;  /* 0x0000000000047805 */ /* 0x000fe2000001ff00 */
[----:B------:R0:W1:Y:S02]  /*0d30*/  R2UR UR13, R9 ;  /* 0x00000000090d73c2 */ /* 0x00006400000e0000 */
[----:B01----:R-:W-:Y:S05]  /*0d40*/  @P3 BRA `(.L_x_2) ;  /* 0x00000b1000003947 */ /* 0x003fea0003800000 */
[----:B------:R-:W-:Y:S01]  /*0d50*/  HFMA2.MMA R0, -RZ, RZ, 0, 0 ;  /* 0x00000000ff007435 */ /* 0x000fe200000001ff */
[----:B------:R-:W-:Y:S01]  /*0d60*/  MOV R25, RZ ;  /* 0x000000ff00197202 */ /* 0x000fe20000000f00 */
        /* <DEDUP_REMOVED lines=16> */
.L_x_3:
[----:B------:R-:W-:Y:S01]  /*0e70*/  LOP3.LUT R10, R46, 0xc00, R27, 0xfe, !PT ;  /* 0x00000c002e0a7812 */ /* 0x000fe200078efe1b */
[----:B------:R-:W-:Y:S01]  /*0e80*/  CS2R R16, SRZ ;  /* 0x0000000000107805 */ /* 0x000fe2000001ff00 */
[----:B------:R-:W-:Y:S01]  /*0e90*/  MOV R11, 0x2 ;  /* 0x00000002000b7802 */ /* 0x000fe20000000f00 */
[----:B------:R-:W-:Y:S01]  /*0ea0*/  CS2R R18, SRZ ;  /* 0x0000000000127805 */ /* 0x000fe2000001ff00 */
[----:B------:R-:W-:-:S03]  /*0eb0*/  ISETP.GE.AND P3, PT, R10, c[0x0][0x18c], PT ;  /* 0x000063000a007a0c */ /* 0x000fc60003f66270 */
[----:B------:R-:W-:-:S10]  /*0ec0*/  IMAD.WIDE R10, R10, R11, UR4 ;  /* 0x000000040a0a7e25 */ /* 0x000fd4000f8e020b */
[----:B------:R-:W2:Y:S01]  /*0ed0*/  @!P3 LDG.E.128 R16, [R10.64] ;  /* 0x0000000e0a10b981 */ /* 0x000ea2000c1e1d00 */
[----:B------:R-:W-:Y:S01]  /*0ee0*/  LOP3.LUT R8, R46, 0x800, R27, 0xfe, !PT ;  /* 0x000008002e087812 */ /* 0x000fe200078efe1b */
[----:B------:R-:W-:Y:S01]  /*0ef0*/  CS2R R12, SRZ ;  /* 0x00000000000c7805 */ /* 0x000fe2000001ff00 */
[----:B------:R-:W-:Y:S01]  /*0f00*/  MOV R9, 0x2 ;  /* 0x0000000200097802 */ /* 0x000fe20000000f00 */
[----:B------:R-:W-:Y:S01]  /*0f10*/  CS2R R14, SRZ ;  /* 0x00000000000e7805 */ /* 0x000fe2000001ff00 */
[----:B------:R-:W-:-:S03]  /*0f20*/  ISETP.GE.AND P4, PT, R8, c[0x0][0x18c], PT ;  /* 0x0000630008007a0c */ /* 0x000fc60003f86270 */
[----:B------:R-:W-:-:S10]  /*0f30*/  IMAD.WIDE R8, R8, R9, UR4 ;  /* 0x0000000408087e25 */ /* 0x000fd4000f8e0209 */
[----:B------:R0:W3:Y:S01]  /*0f40*/  @!P4 LDG.E.128 R12, [R8.64] ;  /* 0x0000000e080cc981 */ /* 0x0000e2000c1e1d00 */
[----:B------:R-:W-:Y:S01]  /*0f50*/  MOV R51, 0x2 ;  /* 0x0000000200337802 */ /* 0x000fe20000000f00 */
[----:B0-----:R-:W-:Y:S01]  /*0f60*/  CS2R R8, SRZ ;  /* 0x0000000000087805 */ /* 0x001fe2000001ff00 */
[--C-:B--2---:R-:W-:Y:S02]  /*0f70*/  HADD2.F32 R50, -RZ, R19.reuse.H0_H0 ;  /* 0x20000013ff327230 */ /* 0x104fe40000004100 */
[--C-:B------:R-:W-:Y:S02]  /*0f80*/  HADD2.F32 R10, -RZ, R18.reuse.H0_H0 ;  /* 0x20000012ff0a7230 */ /* 0x100fe40000004100 */
[----:B------:R-:W-:Y:S01]  /*0f90*/  HADD2.F32 R19, -RZ, R19.H1_H1 ;  /* 0x30000013ff137230 */ /* 0x000fe20000004100 */
[----:B------:R-:W-:Y:S01]  /*0fa0*/  FADD R50, R50, -UR13 ;  /* 0x8000000d32327e21 */ /* 0x000fe20008000000 */
[----:B------:R-:W-:Y:S01]  /*0fb0*/  HADD2.F32 R18, -RZ, R18.H1_H1 ;  /* 0x30000012ff127230 */ /* 0x000fe20000004100 */
[----:B------:R-:W-:-:S02]  /*0fc0*/  FADD R10, R10, -UR13 ;  /* 0x8000000d0a0a7e21 */ /* 0x000fc40008000000 */
[----:B------:R-:W-:Y:S01]  /*0fd0*/  FADD R19, R19, -UR13 ;  /* 0x8000000d13137e21 */ /* 0x000fe20008000000 */
[----:B------:R-:W-:Y:S01]  /*0fe0*/  FSEL R11, R50, RZ, !P3 ;  /* 0x000000ff320b7208 */ /* 0x000fe20005800000 */
[----:B------:R-:W-:Y:S01]  /*0ff0*/  FADD R18, R18, -UR13 ;  /* 0x8000000d12127e21 */ /* 0x000fe20008000000 */
[----:B------:R-:W-:Y:S02]  /*1000*/  FSEL R10, R10, RZ, !P3 ;  /* 0x000000ff0a0a7208 */ /* 0x000fe40005800000 */
[----:B------:R-:W-:Y:S01]  /*1010*/  FSEL R50, R19, RZ, !P3 ;  /* 0x000000ff13327208 */ /* 0x000fe20005800000 */
[----:B------:R-:W-:Y:S01]  /*1020*/  FFMA R40, R11, R11, R40 ;  /* 0x0000000b0b287223 */ /* 0x000fe20000000028 */
[----:B------:R-:W-:Y:S01]  /*1030*/  FSEL R18, R18, RZ, !P3 ;  /* 0x000000ff12127208 */ /* 0x000fe20005800000 */
[----:B------:R-:W-:Y:S02]  /*1040*/  FFMA R39, R10, R10, R39 ;  /* 0x0000000a0a277223 */ /* 0x000fe40000000027 */
[----:B------:R-:W-:Y:S01]  /*1050*/  FFMA R41, R50, R50, R41 ;  /* 0x0000003232297223 */ /* 0x000fe20000000029 */
[----:B------:R-:W-:Y:S01]  /*1060*/  LOP3.LUT R50, R46, 0x400, R27, 0xfe, !PT ;  /* 0x000004002e327812 */ /* 0x000fe200078efe1b */
[----:B------:R-:W-:Y:S01]  /*1070*/  FFMA R47, R18, R18, R47 ;  /* 0x00000012122f7223 */ /* 0x000fe2000000002f */
[--C-:B------:R-:W-:Y:S01]  /*1080*/  HADD2.F32 R18, -RZ, R17.reuse.H0_H0 ;  /* 0x20000011ff127230 */ /* 0x100fe20000004100 */
[----:B------:R-:W-:Y:S01]  /*1090*/  CS2R R10, SRZ ;  /* 0x00000000000a7805 */ /* 0x000fe2000001ff00 */
[----:B------:R-:W-:Y:S01]  /*10a0*/  HADD2.F32 R17, -RZ, R17.H1_H1 ;  /* 0x30000011ff117230 */ /* 0x000fe20000004100 */
[C---:B------:R-:W-:Y:S01]  /*10b0*/  ISETP.GE.AND P5, PT, R50.reuse, c[0x0][0x18c], PT ;  /* 0x0000630032007a0c */ /* 0x040fe20003fa6270 */
[----:B------:R-:W-:-:S04]  /*10c0*/  IMAD.WIDE R50, R50, R51, UR4 ;  /* 0x0000000432327e25 */ /* 0x000fc8000f8e0233 */
[----:B------:R-:W-:-:S05]  /*10d0*/  FADD R17, R17, -UR13 ;  /* 0x8000000d11117e21 */ /* 0x000fca0008000000 */
[----:B------:R-:W-:Y:S01]  /*10e0*/  FSEL R19, R17, RZ, !P3 ;  /* 0x000000ff11137208 */ /* 0x000fe20005800000 */
[--C-:B------:R-:W-:Y:S02]  /*10f0*/  HADD2.F32 R17, -RZ, R16.reuse.H0_H0 ;  /* 0x20000010ff117230 */ /* 0x100fe40000004100 */
[----:B------:R0:W2:Y:S01]  /*1100*/  @!P5 LDG.E.128 R8, [R50.64] ;  /* 0x0000000e3208d981 */ /* 0x0000a2000c1e1d00 */
[----:B------:R-:W-:Y:S01]  /*1110*/  HADD2.F32 R16, -RZ, R16.H1_H1 ;  /* 0x30000010ff107230 */ /* 0x000fe20000004100 */
[----:B------:R-:W-:Y:S02]  /*1120*/  FFMA R38, R19, R19, R38 ;  /* 0x0000001313267223 */ /* 0x000fe40000000026 */
[----:B------:R-:W-:Y:S02]  /*1130*/  FADD R17, R17, -UR13 ;  /* 0x8000000d11117e21 */ /* 0x000fe40008000000 */
[----:B------:R-:W-:-:S03]  /*1140*/  FADD R18, R18, -UR13 ;  /* 0x8000000d12127e21 */ /* 0x000fc60008000000 */
[----:B------:R-:W-:Y:S01]  /*1150*/  FSEL R19, R17, RZ, !P3 ;  /* 0x000000ff11137208 */ /* 0x000fe20005800000 */
[----:B------:R-:W-:Y:S01]  /*1160*/  FADD R17, R16, -UR13 ;  /* 0x8000000d10117e21 */ /* 0x000fe20008000000 */
[--C-:B---3--:R-:W-:Y:S01]  /*1170*/  HADD2.F32 R16, -RZ, R15.reuse.H0_H0 ;  /* 0x2000000fff107230 */ /* 0x108fe20000004100 */
[----:B------:R-:W-:Y:S01]  /*1180*/  FSEL R18, R18, RZ, !P3 ;  /* 0x000000ff12127208 */ /* 0x000fe20005800000 */
[----:B------:R-:W-:Y:S01]  /*1190*/  HADD2.F32 R15, -RZ, R15.H1_H1 ;  /* 0x3000000fff0f7230 */ /* 0x000fe20000004100 */
[----:B0-----:R-:W-:Y:S01]  /*11a0*/  LOP3.LUT R50, R46, R27, RZ, 0xfc, !PT ;  /* 0x0000001b2e327212 */ /* 0x001fe200078efcff */
[----:B------:R-:W-:Y:S01]  /*11b0*/  FFMA R36, R19, R19, R36 ;  /* 0x0000001313247223 */ /* 0x000fe20000000024 */
[----:B------:R-:W-:Y:S01]  /*11c0*/  FSEL R17, R17, RZ, !P3 ;  /* 0x000000ff11117208 */ /* 0x000fe20005800000 */
[----:B------:R-:W-:Y:S01]  /*11d0*/  FADD R16, R16, -UR13 ;  /* 0x8000000d10107e21 */ /* 0x000fe20008000000 */
[----:B------:R-:W-:Y:S01]  /*11e0*/  ISETP.GE.AND P3, PT, R50, c[0x0][0x18c], PT ;  /* 0x0000630032007a0c */ /* 0x000fe20003f66270 */
[----:B------:R-:W-:Y:S01]  /*11f0*/  FFMA R37, R18, R18, R37 ;  /* 0x0000001212257223 */ /* 0x000fe20000000025 */
[----:B------:R-:W-:Y:S01]  /*1200*/  MOV R51, 0x2 ;  /* 0x0000000200337802 */ /* 0x000fe20000000f00 */
[----:B------:R-:W-:Y:S01]  /*1210*/  FFMA R34, R17, R17, R34 ;  /* 0x0000001111227223 */ /* 0x000fe20000000022 */
[----:B------:R-:W-:Y:S01]  /*1220*/  FSEL R18, R16, RZ, !P4 ;  /* 0x000000ff10127208 */ /* 0x000fe20006000000 */
[----:B------:R-:W-:Y:S01]  /*1230*/  FADD R17, R15, -UR13 ;  /* 0x8000000d0f117e21 */ /* 0x000fe20008000000 */
[----:B------:R-:W-:Y:S01]  /*1240*/  HADD2.F32 R15, -RZ, R14.H0_H0 ;  /* 0x2000000eff0f7230 */ /* 0x000fe20000004100 */
[----:B------:R-:W-:-:S03]  /*1250*/  IMAD.WIDE R50, R50, R51, UR4 ;  /* 0x0000000432327e25 */ /* 0x000fc6000f8e0233 */
[----:B------:R-:W-:Y:S01]  /*1260*/  FSEL R16, R17, RZ, !P4 ;  /* 0x000000ff11107208 */ /* 0x000fe20006000000 */
[----:B------:R-:W-:Y:S02]  /*1270*/  FFMA R49, R18, R18, R49 ;  /* 0x0000001212317223 */ /* 0x000fe40000000031 */
[----:B------:R-:W-:Y:S01]  /*1280*/  CS2R R18, SRZ ;  /* 0x0000000000127805 */ /* 0x000fe2000001ff00 */
[----:B------:R-:W-:Y:S01]  /*1290*/  HADD2.F32 R14, -RZ, R14.H1_H1 ;  /* 0x3000000eff0e7230 */ /* 0x000fe20000004100 */
[----:B------:R-:W-:Y:S02]  /*12a0*/  FFMA R35, R16, R16, R35 ;  /* 0x0000001010237223 */ /* 0x000fe40000000023 */
[----:B------:R-:W-:Y:S01]  /*12b0*/  CS2R R16, SRZ ;  /* 0x0000000000107805 */ /* 0x000fe2000001ff00 */
[----:B------:R-:W-:-:S05]  /*12c0*/  FADD R15, R15, -UR13 ;  /* 0x8000000d0f0f7e21 */ /* 0x000fca0008000000 */
[----:B------:R-:W3:Y:S01]  /*12d0*/  @!P3 LDG.E.128 R16, [R50.64] ;  /* 0x0000000e3210b981 */ /* 0x000ee2000c1e1d00 */
[----:B------:R-:W-:Y:S01]  /*12e0*/  FADD R14, R14, -UR13 ;  /* 0x8000000d0e0e7e21 */ /* 0x000fe20008000000 */
[----:B------:R-:W-:-:S04]  /*12f0*/  FSEL R15, R15, RZ, !P4 ;  /* 0x000000ff0f0f7208 */ /* 0x000fc80006000000 */
[----:B------:R-:W-:Y:S01]  /*1300*/  FSEL R14, R14, RZ, !P4 ;  /* 0x000000ff0e0e7208 */ /* 0x000fe20006000000 */
[----:B------:R-:W-:-:S04]  /*1310*/  FFMA R32, R15, R15, R32 ;  /* 0x0000000f0f207223 */ /* 0x000fc80000000020 */
[----:B------:R-:W-:Y:S01]  /*1320*/  FFMA R43, R14, R14, R43 ;  /* 0x0000000e0e2b7223 */ /* 0x000fe2000000002b */
[----:B------:R-:W-:-:S05]  /*1330*/  HADD2.F32 R14, -RZ, R13.H0_H0 ;  /* 0x2000000dff0e7230 */ /* 0x000fca0000004100 */
[----:B------:R-:W-:-:S05]  /*1340*/  FADD R14, R14, -UR13 ;  /* 0x8000000d0e0e7e21 */ /* 0x000fca0008000000 */
[----:B------:R-:W-:Y:S01]  /*1350*/  FSEL R14, R14, RZ, !P4 ;  /* 0x000000ff0e0e7208 */ /* 0x000fe20006000000 */
[----:B------:R-:W-:-:S04]  /*1360*/  HADD2.F32 R13, -RZ, R13.H1_H1 ;  /* 0x3000000dff0d7230 */ /* 0x000fc80000004100 */
[----:B------:R-:W-:Y:S01]  /*1370*/  FFMA R33, R14, R14, R33 ;  /* 0x0000000e0e217223 */ /* 0x000fe20000000021 */
[--C-:B------:R-:W-:Y:S02]  /*1380*/  HADD2.F32 R14, -RZ, R12.reuse.H0_H0 ;  /* 0x2000000cff0e7230 */ /* 0x100fe40000004100 */
[----:B------:R-:W-:Y:S01]  /*1390*/  HADD2.F32 R12, -RZ, R12.H1_H1 ;  /* 0x3000000cff0c7230 */ /* 0x000fe20000004100 */
[----:B------:R-:W-:-:S04]  /*13a0*/  FADD R13, R13, -UR13 ;  /* 0x8000000d0d0d7e21 */ /* 0x000fc80008000000 */
[----:B------:R-:W-:Y:S01]  /*13b0*/  FADD R12, R12, -UR13 ;  /* 0x8000000d0c0c7e21 */ /* 0x000fe20008000000 */
[----:B------:R-:W-:-:S04]  /*13c0*/  FSEL R13, R13, RZ, !P4 ;  /* 0x000000ff0d0d7208 */ /* 0x000fc80006000000 */
[----:B------:R-:W-:Y:S01]  /*13d0*/  FSEL R15, R12, RZ, !P4 ;  /* 0x000000ff0c0f7208 */ /* 0x000fe20006000000 */
[----:B------:R-:W-:-:S04]  /*13e0*/  FFMA R44, R13, R13, R44 ;  /* 0x0000000d0d2c7223 */ /* 0x000fc8000000002c */
[----:B------:R-:W-:Y:S02]  /*13f0*/  FFMA R30, R15, R15, R30 ;  /* 0x0000000f0f1e7223 */ /* 0x000fe4000000001e */
[----:B------:R-:W-:Y:S01]  /*1400*/  FADD R14, R14, -UR13 ;  /* 0x8000000d0e0e7e21 */ /* 0x000fe20008000000 */
[----:B------:R-:W-:-:S04]  /*1410*/  IADD3 R46, R46, 0x1000, RZ ;  /* 0x000010002e2e7810 */ /* 0x000fc80007ffe0ff */
[----:B------:R-:W-:Y:S02]  /*1420*/  FSEL R14, R14, RZ, !P4 ;  /* 0x000000ff0e0e7208 */ /* 0x000fe40006000000 */
[----:B------:R-:W-:-:S03]  /*1430*/  ISETP.GE.AND P4, PT, R46, c[0x0][0x18c], PT ;  /* 0x000063002e007a0c */ /* 0x000fc60003f86270 */
[----:B------:R-:W-:Y:S01]  /*1440*/  FFMA R31, R14, R14, R31 ;  /* 0x0000000e0e1f7223 */ /* 0x000fe2000000001f */
[--C-:B--2---:R-:W-:Y:S02]  /*1450*/  HADD2.F32 R12, -RZ, R11.reuse.H0_H0 ;  /* 0x2000000bff0c7230 */ /* 0x104fe40000004100 */
[----:B------:R-:W-:Y:S02]  /*1460*/  HADD2.F32 R11, -RZ, R11.H1_H1 ;  /* 0x3000000bff0b7230 */ /* 0x000fe40000004100 */
[----:B------:R-:W-:-:S03]  /*1470*/  HADD2.F32 R13, -RZ, R10.H0_H0 ;  /* 0x2000000aff0d7230 */ /* 0x000fc60000004100 */
[----:B------:R-:W-:Y:S02]  /*1480*/  FADD R11, R11, -UR13 ;  /* 0x8000000d0b0b7e21 */ /* 0x000fe40008000000 */
[----:B------:R-:W-:Y:S02]  /*1490*/  FADD R12, R12, -UR13 ;  /* 0x8000000d0c0c7e21 */ /* 0x000fe40008000000 */
[----:B------:R-:W-:Y:S01]  /*14a0*/  FADD R13, R13, -UR13 ;  /* 0x8000000d0d0d7e21 */ /* 0x000fe20008000000 */
[----:B------:R-:W-:Y:S02]  /*14b0*/  FSEL R11, R11, RZ, !P5 ;  /* 0x000000ff0b0b7208 */ /* 0x000fe40006800000 */
[----:B------:R-:W-:Y:S02]  /*14c0*/  FSEL R15, R12, RZ, !P5 ;  /* 0x000000ff0c0f7208 */ /* 0x000fe40006800000 */
[----:B------:R-:W-:Y:S01]  /*14d0*/  FSEL R12, R13, RZ, !P5 ;  /* 0x000000ff0d0c7208 */ /* 0x000fe20006800000 */
[----:B------:R-:W-:Y:S01]  /*14e0*/  FFMA R28, R11, R11, R28 ;  /* 0x0000000b0b1c7223 */ /* 0x000fe2000000001c */
[----:B------:R-:W-:-:S02]  /*14f0*/  HADD2.F32 R11, -RZ, R9.H0_H0 ;  /* 0x20000009ff0b7230 */ /* 0x000fc40000004100 */
[----:B------:R-:W-:Y:S02]  /*1500*/  HADD2.F32 R9, -RZ, R9.H1_H1 ;  /* 0x30000009ff097230 */ /* 0x000fe40000004100 */
[----:B------:R-:W-:Y:S01]  /*1510*/  HADD2.F32 R10, -RZ, R10.H1_H1 ;  /* 0x3000000aff0a7230 */ /* 0x000fe20000004100 */
[----:B------:R-:W-:Y:S01]  /*1520*/  FFMA R29, R12, R12, R29 ;  /* 0x0000000c0c1d7223 */ /* 0x000fe2000000001d */
[--C-:B------:R-:W-:Y:S01]  /*1530*/  HADD2.F32 R12, -RZ, R8.reuse.H0_H0 ;  /* 0x20000008ff0c7230 */ /* 0x100fe20000004100 */
[----:B------:R-:W-:Y:S01]  /*1540*/  FADD R9, R9, -UR13 ;  /* 0x8000000d09097e21 */ /* 0x000fe20008000000 */
[----:B------:R-:W-:Y:S01]  /*1550*/  HADD2.F32 R8, -RZ, R8.H1_H1 ;  /* 0x30000008ff087230 */ /* 0x000fe20000004100 */
[----:B------:R-:W-:Y:S02]  /*1560*/  FADD R10, R10, -UR13 ;  /* 0x8000000d0a0a7e21 */ /* 0x000fe40008000000 */
[----:B------:R-:W-:Y:S01]  /*1570*/  FADD R11, R11, -UR13 ;  /* 0x8000000d0b0b7e21 */ /* 0x000fe20008000000 */
[----:B------:R-:W-:Y:S01]  /*1580*/  FSEL R9, R9, RZ, !P5 ;  /* 0x000000ff09097208 */ /* 0x000fe20006800000 */
[----:B------:R-:W-:Y:S01]  /*1590*/  FADD R8, R8, -UR13 ;  /* 0x8000000d08087e21 */ /* 0x000fe20008000000 */
[----:B------:R-:W-:-:S02]  /*15a0*/  FSEL R10, R10, RZ, !P5 ;  /* 0x000000ff0a0a7208 */ /* 0x000fc40006800000 */
[----:B------:R-:W-:Y:S01]  /*15b0*/  FSEL R11, R11, RZ, !P5 ;  /* 0x000000ff0b0b7208 */ /* 0x000fe20006800000 */
[----:B------:R-:W-:Y:S01]  /*15c0*/  FFMA R22, R9, R9, R22 ;  /* 0x0000000909167223 */ /* 0x000fe20000000016 */
[----:B------:R-:W-:Y:S01]  /*15d0*/  FSEL R8, R8, RZ, !P5 ;  /* 0x000000ff08087208 */ /* 0x000fe20006800000 */
[----:B------:R-:W-:Y:S01]  /*15e0*/  FFMA R45, R10, R10, R45 ;  /* 0x0000000a0a2d7223 */ /* 0x000fe2000000002d */
[----:B---3--:R-:W-:Y:S02]  /*15f0*/  HADD2.F32 R9, -RZ, R16.H1_H1 ;  /* 0x30000010ff097230 */ /* 0x008fe40000004100 */
[----:B------:R-:W-:Y:S01]  /*1600*/  HADD2.F32 R10, -RZ, R17.H1_H1 ;  /* 0x30000011ff0a7230 */ /* 0x000fe20000004100 */
[----:B------:R-:W-:Y:S02]  /*1610*/  FFMA R26, R11, R11, R26 ;  /* 0x0000000b0b1a7223 */ /* 0x000fe4000000001a */
[----:B------:R-:W-:Y:S01]  /*1620*/  FFMA R21, R8, R8, R21 ;  /* 0x0000000808157223 */ /* 0x000fe20000000015 */
[----:B------:R-:W-:Y:S01]  /*1630*/  HADD2.F32 R8, -RZ, R18.H0_H0 ;  /* 0x20000012ff087230 */ /* 0x000fe20000004100 */
[----:B------:R-:W-:Y:S01]  /*1640*/  FADD R11, R9, -UR13 ;  /* 0x8000000d090b7e21 */ /* 0x000fe20008000000 */
[----:B------:R-:W-:Y:S01]  /*1650*/  HADD2.F32 R9, -RZ, R19.H1_H1 ;  /* 0x30000013ff097230 */ /* 0x000fe20000004100 */
[----:B------:R-:W-:Y:S01]  /*1660*/  FADD R10, R10, -UR13 ;  /* 0x8000000d0a0a7e21 */ /* 0x000fe20008000000 */
[----:B------:R-:W-:-:S02]  /*1670*/  HADD2.F32 R16, -RZ, R16.H0_H0 ;  /* 0x20000010ff107230 */ /* 0x000fc40000004100 */
[----:B------:R-:W-:Y:S02]  /*1680*/  HADD2.F32 R17, -RZ, R17.H0_H0 ;  /* 0x20000011ff117230 */ /* 0x000fe40000004100 */
[----:B------:R-:W-:Y:S02]  /*1690*/  HADD2.F32 R18, -RZ, R18.H1_H1 ;  /* 0x30000012ff127230 */ /* 0x000fe40000004100 */
[----:B------:R-:W-:Y:S01]  /*16a0*/  HADD2.F32 R19, -RZ, R19.H0_H0 ;  /* 0x20000013ff137230 */ /* 0x000fe20000004100 */
[----:B------:R-:W-:Y:S01]  /*16b0*/  FSEL R11, R11, RZ, !P3 ;  /* 0x000000ff0b0b7208 */ /* 0x000fe20005800000 */
[----:B------:R-:W-:Y:S01]  /*16c0*/  FADD R8, R8, -UR13 ;  /* 0x8000000d08087e21 */ /* 0x000fe20008000000 */
[----:B------:R-:W-:Y:S01]  /*16d0*/  FSEL R13, R10, RZ, !P3 ;  /* 0x000000ff0a0d7208 */ /* 0x000fe20005800000 */
[----:B------:R-:W-:Y:S02]  /*16e0*/  FADD R12, R12, -UR13 ;  /* 0x8000000d0c0c7e21 */ /* 0x000fe40008000000 */
[----:B------:R-:W-:-:S02]  /*16f0*/  FADD R16, R16, -UR13 ;  /* 0x8000000d10107e21 */ /* 0x000fc40008000000 */
[----:B------:R-:W-:Y:S02]  /*1700*/  FADD R17, R17, -UR13 ;  /* 0x8000000d11117e21 */ /* 0x000fe40008000000 */
[----:B------:R-:W-:Y:S02]  /*1710*/  FADD R18, R18, -UR13 ;  /* 0x8000000d12127e21 */ /* 0x000fe40008000000 */
[----:B------:R-:W-:Y:S02]  /*1720*/  FADD R19, R19, -UR13 ;  /* 0x8000000d13137e21 */ /* 0x000fe40008000000 */
[----:B------:R-:W-:Y:S02]  /*1730*/  FADD R9, R9, -UR13 ;  /* 0x8000000d09097e21 */ /* 0x000fe40008000000 */
[----:B------:R-:W-:Y:S01]  /*1740*/  FFMA R20, R11, R11, R20 ;  /* 0x0000000b0b147223 */ /* 0x000fe20000000014 */
[----:B------:R-:W-:Y:S01]  /*1750*/  FSEL R11, R8, RZ, !P3 ;  /* 0x000000ff080b7208 */ /* 0x000fe20005800000 */
[----:B------:R-:W-:Y:S01]  /*1760*/  FFMA R0, R13, R13, R0 ;  /* 0x0000000d0d007223 */ /* 0x000fe20000000000 */
[----:B------:R-:W-:-:S02]  /*1770*/  FSEL R12, R12, RZ, !P5 ;  /* 0x000000ff0c0c7208 */ /* 0x000fc40006800000 */
[----:B------:R-:W-:Y:S02]  /*1780*/  FSEL R16, R16, RZ, !P3 ;  /* 0x000000ff10107208 */ /* 0x000fe40005800000 */
[----:B------:R-:W-:Y:S02]  /*1790*/  FSEL R17, R17, RZ, !P3 ;  /* 0x000000ff11117208 */ /* 0x000fe40005800000 */
[----:B------:R-:W-:Y:S02]  /*17a0*/  FSEL R13, R18, RZ, !P3 ;  /* 0x000000ff120d7208 */ /* 0x000fe40005800000 */
[----:B------:R-:W-:Y:S02]  /*17b0*/  FSEL R10, R19, RZ, !P3 ;  /* 0x000000ff130a7208 */ /* 0x000fe40005800000 */
[----:B------:R-:W-:Y:S01]  /*17c0*/  FSEL R8, R9, RZ, !P3 ;  /* 0x000000ff09087208 */ /* 0x000fe20005800000 */
[----:B------:R-:W-:Y:S02]  /*17d0*/  FFMA R48, R15, R15, R48 ;  /* 0x0000000f0f307223 */ /* 0x000fe40000000030 */
[----:B------:R-:W-:-:S02]  /*17e0*/  FFMA R23, R12, R12, R23 ;  /* 0x0000000c0c177223 */ /* 0x000fc40000000017 */
[----:B------:R-:W-:Y:S02]  /*17f0*/  FFMA R25, R16, R16, R25 ;  /* 0x0000001010197223 */ /* 0x000fe40000000019 */
[----:B------:R-:W-:Y:S02]  /*1800*/  FFMA R42, R17, R17, R42 ;  /* 0x00000011112a7223 */ /* 0x000fe4000000002a */
[----:B------:R-:W-:Y:S02]  /*1810*/  FFMA R4, R13, R13, R4 ;  /* 0x0000000d0d047223 */ /* 0x000fe40000000004 */
[----:B------:R-:W-:Y:S02]  /*1820*/  FFMA R6, R11, R11, R6 ;  /* 0x0000000b0b067223 */ /* 0x000fe40000000006 */
[----:B------:R-:W-:Y:S02]  /*1830*/  FFMA R5, R10, R10, R5 ;  /* 0x0000000a0a057223 */ /* 0x000fe40000000005 */
[----:B------:R-:W-:Y:S01]  /*1840*/  FFMA R7, R8, R8, R7 ;  /* 0x0000000808077223 */ /* 0x000fe20000000007 */
[----:B------:R-:W-:Y:S05]  /*1850*/  @!P4 BRA `(.L_x_3) ;  /* 0xfffff6100000c947 */ /* 0x000fea000383ffff */
.L_x_2:
[----:B------:R-:W-:Y:S01]  /*1860*/  FADD R25, R25, R20 ;  /* 0x0000001419197221 */ /* 0x000fe20000000000 */
[----:B------:R-:W-:Y:S03]  /*1870*/  BAR.SYNC.DEFER_BLOCKING 0x0 ;  /* 0x0000000000007b1d */ /* 0x000fe60000010000 */
[----:B------:R-:W-:-:S03]  /*1880*/  FADD R25, R25, R42 ;  /* 0x0000002a19197221 */ /* 0x000fc60000000000 */
[----:B------:R-:W-:Y:S01]  /*1890*/  UMOV UR12, 0x2 ;  /* 0x00000002000c7882 */ /* 0x000fe20000000000 */
[----:B------:R-:W-:Y:S01]  /*18a0*/  FADD R25, R25, R0 ;  /* 0x0000000019197221 */ /* 0x000fe20000000000 */
[----:B------:R-:W-:Y:S02]  /*18b0*/  ULDC.64 UR6, c[0x0][0x178] ;  /* 0x00005e0000067ab9 */ /* 0x000fe40000000a00 */
[----:B------:R-:W-:Y:S01]  /*18c0*/  ULDC.64 UR8, c[0x0][0x180] ;  /* 0x0000600000087ab9 */ /* 0x000fe20000000a00 */
[----:B------:R-:W-:Y:S01]  /*18d0*/  FADD R25, R25, R6 ;  /* 0x0000000619197221 */ /* 0x000fe20000000000 */
[----:B------:R-:W-:Y:S02]  /*18e0*/  UIMAD.WIDE.U32 UR6, UR11, UR12, UR6 ;  /* 0x0000000c0b0672a5 */ /* 0x000fe4000f8e0006 */
[----:B------:R-:W-:Y:S01]  /*18f0*/  UIMAD.WIDE.U32 UR8, UR11, UR12, UR8 ;  /* 0x0000000c0b0872a5 */ /* 0x000fe2000f8e0008 */
        /* <DEDUP_REMOVED lines=27> */
[----:B------:R-:W0:Y:S02]  /*1ab0*/  SHFL.BFLY PT, R5, R40, 0x10, 0x1f ;  /* 0x0e001f0028057f89 */ /* 0x000e2400000e0000 */
[----:B0-----:R-:W-:-:S05]  /*1ac0*/  FADD R5, R40, R5 ;  /* 0x0000000528057221 */ /* 0x001fca0000000000 */
[----:B------:R-:W0:Y:S02]  /*1ad0*/  SHFL.BFLY PT, R0, R5, 0x8, 0x1f ;  /* 0x0d001f0005007f89 */ /* 0x000e2400000e0000 */
[----:B0-----:R-:W-:-:S05]  /*1ae0*/  FADD R0, R5, R0 ;  /* 0x0000000005007221 */ /* 0x001fca0000000000 */
[----:B------:R-:W0:Y:S02]  /*1af0*/  SHFL.BFLY PT, R7, R0, 0x4, 0x1f ;  /* 0x0c801f0000077f89 */ /* 0x000e2400000e0000 */
[----:B0-----:R-:W-:-:S05]  /*1b00*/  FADD R7, R0, R7 ;  /* 0x0000000700077221 */ /* 0x001fca0000000000 */
[----:B------:R-:W0:Y:S02]  /*1b10*/  SHFL.BFLY PT, R4, R7, 0x2, 0x1f ;  /* 0x0c401f0007047f89 */ /* 0x000e2400000e0000 */
[----:B0-----:R-:W-:-:S05]  /*1b20*/  FADD R4, R7, R4 ;  /* 0x0000000407047221 */ /* 0x001fca0000000000 */
[----:B------:R-:W0:Y:S02]  /*1b30*/  SHFL.BFLY PT, R9, R4, 0x1, 0x1f ;  /* 0x0c201f0004097f89 */ /* 0x000e2400000e0000 */
[----:B0-----:R-:W-:Y:S01]  /*1b40*/  FADD R9, R4, R9 ;  /* 0x0000000904097221 */ /* 0x001fe20000000000 */
[----:B------:R-:W-:-:S04]  /*1b50*/  HFMA2.MMA R4, -RZ, RZ, 1.625, 0 ;  /* 0x3e800000ff047435 */ /* 0x000fc800000001ff */
[----:B------:R-:W-:Y:S04]  /*1b60*/  @!P0 STS [R2], R9 ;  /* 0x0000000902008388 */ /* 0x000fe80000000800 */
[----:B------:R-:W-:Y:S01]  /*1b70*/  BAR.SYNC.DEFER_BLOCKING 0x0 ;  /* 0x0000000000007b1d */ /* 0x000fe20000010000 */
[----:B------:R-:W-:-:S05]  /*1b80*/  FSETP.GEU.AND P0, PT, |R3|, 1.175494350822287508e-38, PT ;  /* 0x008000000300780b */ /* 0x000fca0003f0e200 */
[----:B------:R-:W0:Y:S01]  /*1b90*/  @!P1 LDS R6, [R24.X4] ;  /* 0x0000000018069984 */ /* 0x000e220000004800 */
[----:B------:R-:W-:-:S13]  /*1ba0*/  FSETP.GT.AND P1, PT, |R3|, 8.50705917302346158658e+37, PT ;  /* 0x7e8000000300780b */ /* 0x000fda0003f24200 */
[----:B------:R-:W-:-:S04]  /*1bb0*/  @P1 FMUL R3, R3, 0.25 ;  /* 0x3e80000003031820 */ /* 0x000fc80000400000 */
[----:B------:R-:W-:-:S06]  /*1bc0*/  @!P0 FMUL R3, R3, 16777216 ;  /* 0x4b80000003038820 */ /* 0x000fcc0000400000 */
[----:B------:R-:W1:Y:S01]  /*1bd0*/  MUFU.RCP R3, R3 ;  /* 0x0000000300037308 */ /* 0x000e620000001000 */
[----:B0-----:R-:W0:Y:S02]  /*1be0*/  SHFL.BFLY PT, R5, R6, 0x2, 0x1f ;  /* 0x0c401f0006057f89 */ /* 0x001e2400000e0000 */
[----:B0-----:R-:W-:-:S05]  /*1bf0*/  FADD R5, R6, R5 ;  /* 0x0000000506057221 */ /* 0x001fca0000000000 */
[----:B------:R-:W0:Y:S02]  /*1c00*/  SHFL.BFLY PT, R0, R5, 0x1, 0x1f ;  /* 0x0c201f0005007f89 */ /* 0x000e2400000e0000 */
[----:B0-----:R-:W-:Y:S01]  /*1c10*/  FADD R7, R5, R0 ;  /* 0x0000000005077221 */ /* 0x001fe20000000000 */
[----:B------:R-:W-:-:S04]  /*1c20*/  MOV R5, UR9 ;  /* 0x0000000900057c02 */ /* 0x000fc80008000f00 */
[----:B------:R-:W-:Y:S04]  /*1c30*/  @!P2 STS [R24.X4], R7 ;  /* 0x000000071800a388 */ /* 0x000fe80000004800 */
[----:B------:R-:W-:Y:S06]  /*1c40*/  BAR.SYNC.DEFER_BLOCKING 0x0 ;  /* 0x0000000000007b1d */ /* 0x000fec0000010000 */
[----:B------:R-:W0:Y:S02]  /*1c50*/  LDS R0, [RZ] ;  /* 0x00000000ff007984 */ /* 0x000e240000000800 */
[----:B0-----:R-:W-:-:S04]  /*1c60*/  @P1 FMUL R0, R0, 0.25 ;  /* 0x3e80000000001820 */ /* 0x001fc80000400000 */
[----:B------:R-:W-:-:S04]  /*1c70*/  @!P0 FMUL R0, R0, 16777216 ;  /* 0x4b80000000008820 */ /* 0x000fc80000400000 */
[----:B-1----:R-:W-:-:S04]  /*1c80*/  FFMA R0, R3, R0, 9.9999997171806853657e-10 ;  /* 0x3089705f03007423 */ /* 0x002fc80000000000 */
[----:B------:R-:W0:Y:S02]  /*1c90*/  MUFU.SQRT R2, R0 ;  /* 0x0000000000027308 */ /* 0x000e240000002000 */
[C---:B0-----:R-:W-:Y:S02]  /*1ca0*/  FSETP.GT.AND P0, PT, |R2|.reuse, 8.50705917302346158658e+37, PT ;  /* 0x7e8000000200780b */ /* 0x041fe40003f04200 */
[----:B------:R-:W-:Y:S02]  /*1cb0*/  FSETP.GEU.AND P1, PT, |R2|, 1.175494350822287508e-38, PT ;  /* 0x008000000200780b */ /* 0x000fe40003f2e200 */
[----:B------:R-:W-:Y:S02]  /*1cc0*/  FSEL R3, R4, 1, P0 ;  /* 0x3f80000004037808 */ /* 0x000fe40000000000 */
[----:B------:R-:W-:-:S07]  /*1cd0*/  MOV R4, UR8 ;  /* 0x0000000800047c02 */ /* 0x000fce0008000f00 */
[----:B------:R-:W-:Y:S01]  /*1ce0*/  @P0 FMUL R2, R2, 0.25 ;  /* 0x3e80000002020820 */ /* 0x000fe20000400000 */
[----:B------:R-:W-:Y:S01]  /*1cf0*/  PLOP3.LUT P0, PT, PT, PT, UP0, 0x40, 0x0 ;  /* 0x000000000000781c */ /* 0x000fe20003f0e808 */
[----:B------:R-:W-:Y:S02]  /*1d00*/  @!P1 FMUL R3, R3, 16777216 ;  /* 0x4b80000003039820 */ /* 0x000fe40000400000 */
[----:B------:R-:W-:-:S06]  /*1d10*/  @!P1 FMUL R2, R2, 16777216 ;  /* 0x4b80000002029820 */ /* 0x000fcc0000400000 */
[----:B------:R-:W0:Y:S02]  /*1d20*/  MUFU.RCP R2, R2 ;  /* 0x0000000200027308 */ /* 0x000e240000001000 */
[----:B0-----:R-:W-:Y:S01]  /*1d30*/  FMUL R0, R2, R3 ;  /* 0x0000000302007220 */ /* 0x001fe20000400000 */
[----:B------:R-:W-:Y:S02]  /*1d40*/  MOV R2, UR6 ;  /* 0x0000000600027c02 */ /* 0x000fe40008000f00 */
[----:B------:R-:W-:Y:S02]  /*1d50*/  MOV R3, UR7 ;  /* 0x0000000700037c02 */ /* 0x000fe40008000f00 */
[----:B------:R-:W-:-:S04]  /*1d60*/  F2FP.PACK_AB R6, R0, UR13 ;  /* 0x0000000d00067c3e */ /* 0x000fc800080000ff */
[----:B------:R-:W-:Y:S01]  /*1d70*/  PRMT R7, R6, 0x7632, R7 ;  /* 0x0000763206077816 */ /* 0x000fe20000000007 */
[----:B------:R0:W-:Y:S04]  /*1d80*/  @!P2 STG.E.U16 [R2.64], R6 ;  /* 0x000000060200a986 */ /* 0x0001e8000c10150e */
[----:B------:R0:W-:Y:S01]  /*1d90*/  @!P2 STG.E.U16 [R4.64], R7 ;  /* 0x000000070400a986 */ /* 0x0001e2000c10150e */
[----:B------:R-:W-:Y:S05]  /*1da0*/  @P0 EXIT ;  /* 0x000000000000094d */ /* 0x000fea0003800000 */
[----:B------:R-:W-:Y:S01]  /*1db0*/  MOV R24, RZ ;  /* 0x000000ff00187202 */ /* 0x000fe20000000f00 */
[----:B------:R-:W-:Y:S02]  /*1dc0*/  ULDC.64 UR6, c[0x0][0x168] ;  /* 0x00005a0000067ab9 */ /* 0x000fe40000000a00 */
[----:B------:R-:W-:Y:S02]  /*1dd0*/  UIMAD.WIDE UR6, UR10, UR12, UR6 ;  /* 0x0000000c0a0672a5 */ /* 0x000fe4000f8e0206 */
.L_x_4:
[----:B0-----:R-:W-:Y:S01]  /*1de0*/  IADD3 R2, R27, R24, RZ ;  /* 0x000000181b027210 */ /* 0x001fe20007ffe0ff */
[----:B------:R-:W-:Y:S01]  /*1df0*/  HFMA2.MMA R15, -RZ, RZ, 0, 1.1920928955078125e-07 ;  /* 0x00000002ff0f7435 */ /* 0x000fe200000001ff */
[----:B------:R-:W-:Y:S01]  /*1e00*/  MOV R19, 0x2 ;  /* 0x0000000200137802 */ /* 0x000fe20000000f00 */
[----:B------:R-:W-:Y:S01]  /*1e10*/  CS2R R8, SRZ ;  /* 0x0000000000087805 */ /* 0x000fe2000001ff00 */
[C---:B------:R-:W-:Y:S01]  /*1e20*/  ISETP.GE.AND P0, PT, R2.reuse, c[0x0][0x18c], PT ;  /* 0x0000630002007a0c */ /* 0x040fe20003f06270 */
[----:B------:R-:W-:Y:S01]  /*1e30*/  CS2R R10, SRZ ;  /* 0x00000000000a7805 */ /* 0x000fe2000001ff00 */
[----:B------:R-:W-:Y:S01]  /*1e40*/  CS2R R4, SRZ ;  /* 0x0000000000047805 */ /* 0x000fe2000001ff00 */
[----:B------:R-:W-:Y:S01]  /*1e50*/  IMAD.WIDE R18, R2, R19, UR4 ;  /* 0x0000000402127e25 */ /* 0x000fe2000f8e0213 */
[----:B------:R-:W-:-:S03]  /*1e60*/  CS2R R6, SRZ ;  /* 0x0000000000067805 */ /* 0x000fc6000001ff00 */
[----:B------:R-:W-:-:S06]  /*1e70*/  IMAD.WIDE R14, R2, R15, c[0x0][0x170] ;  /* 0x00005c00020e7625 */ /* 0x000fcc00078e020f */
[----:B------:R0:W2:Y:S01]  /*1e80*/  @!P0 LDG.E.128 R8, [R18.64] ;  /* 0x0000000e12088981 */ /* 0x0000a2000c1e1d00 */
[----:B------:R-:W-:-:S03]  /*1e90*/  IADD3 R26, P1, R27, R24, RZ ;  /* 0x000000181b1a7210 */ /* 0x000fc60007f3e0ff */
[----:B------:R1:W3:Y:S01]  /*1ea0*/  @!P0 LDG.E.128 R4, [R14.64] ;  /* 0x0000000e0e048981 */ /* 0x0002e2000c1e1d00 */
[----:B------:R-:W-:Y:S01]  /*1eb0*/  LEA.HI.X.SX32 R25, R24, RZ, 0x1, P1 ;  /* 0x000000ff18197211 */ /* 0x000fe200008f0eff */
[----:B------:R-:W-:Y:S01]  /*1ec0*/  CS2R R12, SRZ ;  /* 0x00000000000c7805 */ /* 0x000fe2000001ff00 */
[----:B------:R-:W-:Y:S01]  /*1ed0*/  IADD3 R3, R2, 0x400, RZ ;  /* 0x0000040002037810 */ /* 0x000fe20007ffe0ff */
[----:B------:R-:W-:Y:S01]  /*1ee0*/  CS2R R16, SRZ ;  /* 0x0000000000107805 */ /* 0x000fe2000001ff00 */
[C---:B------:R-:W-:Y:S01]  /*1ef0*/  SHF.L.U64.HI R25, R26.reuse, 0x1, R25 ;  /* 0x000000011a197819 */ /* 0x040fe20000010219 */
[----:B0-----:R-:W-:Y:S01]  /*1f00*/  CS2R R18, SRZ ;  /* 0x0000000000127805 */ /* 0x001fe2000001ff00 */
[----:B------:R-:W-:Y:S02]  /*1f10*/  ISETP.GE.AND P1, PT, R3, c[0x0][0x18c], PT ;  /* 0x0000630003007a0c */ /* 0x000fe40003f26270 */
[----:B------:R-:W-:Y:S01]  /*1f20*/  SHF.L.U32 R26, R26, 0x1, RZ ;  /* 0x000000011a1a7819 */ /* 0x000fe200000006ff */
[----:B-1----:R-:W-:-:S03]  /*1f30*/  CS2R R14, SRZ ;  /* 0x00000000000e7805 */ /* 0x002fc6000001ff00 */
[C---:B------:R-:W-:Y:S02]  /*1f40*/  IADD3 R46, P3, R26.reuse, UR4, RZ ;  /* 0x000000041a2e7c10 */ /* 0x040fe4000ff7e0ff */
[----:B------:R-:W-:Y:S02]  /*1f50*/  IADD3 R44, P2, R26, c[0x0][0x170], RZ ;  /* 0x00005c001a2c7a10 */ /* 0x000fe40007f5e0ff */
[C---:B------:R-:W-:Y:S02]  /*1f60*/  IADD3.X R47, R25.reuse, UR5, RZ, P3, !PT ;  /* 0x00000005192f7c10 */ /* 0x040fe40009ffe4ff */
[----:B------:R-:W-:-:S03]  /*1f70*/  IADD3.X R45, R25, c[0x0][0x174], RZ, P2, !PT ;  /* 0x00005d00192d7a10 */ /* 0x000fc600017fe4ff */
[----:B------:R0:W4:Y:S04]  /*1f80*/  @!P1 LDG.E.128 R12, [R46.64+0x800] ;  /* 0x0008000e2e0c9981 */ /* 0x000128000c1e1d00 */
[----:B------:R1:W5:Y:S01]  /*1f90*/  @!P1 LDG.E.128 R16, [R44.64+0x800] ;  /* 0x0008000e2c109981 */ /* 0x000362000c1e1d00 */
[----:B------:R-:W-:Y:S01]  /*1fa0*/  IADD3 R3, R2, 0x800, RZ ;  /* 0x0000080002037810 */ /* 0x000fe20007ffe0ff */
[----:B------:R-:W-:Y:S01]  /*1fb0*/  CS2R R20, SRZ ;  /* 0x0000000000147805 */ /* 0x000fe2000001ff00 */
[----:B------:R-:W-:Y:S01]  /*1fc0*/  CS2R R22, SRZ ;  /* 0x0000000000167805 */ /* 0x000fe2000001ff00 */
[----:B------:R-:W-:Y:S01]  /*1fd0*/  CS2R R28, SRZ ;  /* 0x00000000001c7805 */ /* 0x000fe2000001ff00 */
[----:B------:R-:W-:Y:S01]  /*1fe0*/  ISETP.GE.AND P3, PT, R3, c[0x0][0x18c], PT ;  /* 0x0000630003007a0c */ /* 0x000fe20003f66270 */
[----:B------:R-:W-:-:S12]  /*1ff0*/  CS2R R30, SRZ ;  /* 0x00000000001e7805 */ /* 0x000fd8000001ff00 */
[----:B------:R0:W5:Y:S04]  /*2000*/  @!P3 LDG.E.128 R20, [R46.64+0x1000] ;  /* 0x0010000e2e14b981 */ /* 0x000168000c1e1d00 */
        /* <DEDUP_REMOVED lines=9> */
[----:B------:R-:W-:Y:S02]  /*20a0*/  MOV R40, UR6 ;  /* 0x0000000600287c02 */ /* 0x000fe40008000f00 */
[----:B------:R-:W-:Y:S02]  /*20b0*/  MOV R41, UR7 ;  /* 0x0000000700297c02 */ /* 0x000fe40008000f00 */
[----:B------:R-:W-:-:S03]  /*20c0*/  IADD3 R24, R24, 0x1000, RZ ;  /* 0x0000100018187810 */ /* 0x000fc60007ffe0ff */
[----:B------:R-:W-:Y:S01]  /*20d0*/  IMAD.WIDE R2, R2, 0x2, R40 ;  /* 0x0000000202027825 */ /* 0x000fe200078e0228 */
[--C-:B--2---:R-:W-:Y:S02]  /*20e0*/  HADD2.F32 R43, -RZ, R8.reuse.H0_H0 ;  /* 0x20000008ff2b7230 */ /* 0x104fe40000004100 */
[----:B-1----:R-:W-:Y:S02]  /*20f0*/  HADD2.F32 R44, -RZ, R8.H1_H1 ;  /* 0x30000008ff2c7230 */ /* 0x002fe40000004100 */
[--C-:B0-----:R-:W-:Y:S01]  /*2100*/  HADD2.F32 R47, -RZ, R9.reuse.H0_H0 ;  /* 0x20000009ff2f7230 */ /* 0x101fe20000004100 */
[----:B------:R-:W-:Y:S01]  /*2110*/  FADD R49, R43, -UR13 ;  /* 0x8000000d2b317e21 */ /* 0x000fe20008000000 */
[----:B------:R-:W-:Y:S01]  /*2120*/  HADD2.F32 R46, -RZ, R9.H1_H1 ;  /* 0x30000009ff2e7230 */ /* 0x000fe20000004100 */
[----:B------:R-:W-:Y:S01]  /*2130*/  FADD R45, R44, -UR13 ;  /* 0x8000000d2c2d7e21 */ /* 0x000fe20008000000 */
[--C-:B---3--:R-:W-:Y:S01]  /*2140*/  HADD2.F32 R42, -RZ, R4.reuse.H1_H1 ;  /* 0x30000004ff2a7230 */ /* 0x108fe20000004100 */
[----:B------:R-:W-:Y:S01]  /*2150*/  FADD R47, R47, -UR13 ;  /* 0x8000000d2f2f7e21 */ /* 0x000fe20008000000 */
[----:B------:R-:W-:Y:S01]  /*2160*/  HADD2.F32 R51, -RZ, R4.H0_H0 ;  /* 0x20000004ff337230 */ /* 0x000fe20000004100 */
[----:B------:R-:W-:Y:S01]  /*2170*/  FMUL R4, R0, R49 ;  /* 0x0000003100047220 */ /* 0x000fe20000400000 */
[--C-:B------:R-:W-:Y:S01]  /*2180*/  HADD2.F32 R8, -RZ, R10.reuse.H1_H1 ;  /* 0x3000000aff087230 */ /* 0x100fe20000004100 */
[----:B------:R-:W-:Y:S01]  /*2190*/  FADD R49, R46, -UR13 ;  /* 0x8000000d2e317e21 */ /* 0x000fe20008000000 */
[--C-:B------:R-:W-:Y:S01]  /*21a0*/  HADD2.F32 R43, -RZ, R5.reuse.H1_H1 ;  /* 0x30000005ff2b7230 */ /* 0x100fe20000004100 */
[C---:B------:R-:W-:Y:S01]  /*21b0*/  FMUL R45, R0.reuse, R45 ;  /* 0x0000002d002d7220 */ /* 0x040fe20000400000 */
[----:B------:R-:W-:Y:S01]  /*21c0*/  HADD2.F32 R10, -RZ, R10.H0_H0 ;  /* 0x2000000aff0a7230 */ /* 0x000fe20000004100 */
[C---:B------:R-:W-:Y:S01]  /*21d0*/  FMUL R48, R0.reuse, R47 ;  /* 0x0000002f00307220 */ /* 0x040fe20000400000 */
[----:B------:R-:W-:Y:S01]  /*21e0*/  HADD2.F32 R5, -RZ, R5.H0_H0 ;  /* 0x20000005ff057230 */ /* 0x000fe20000004100 */
[----:B------:R-:W-:Y:S01]  /*21f0*/  FMUL R46, R0, R49 ;  /* 0x00000031002e7220 */ /* 0x000fe20000400000 */
[--C-:B------:R-:W-:Y:S01]  /*2200*/  HADD2.F32 R9, -RZ, R11.reuse.H1_H1 ;  /* 0x3000000bff097230 */ /* 0x100fe20000004100 */
[----:B------:R-:W-:Y:S01]  /*2210*/  FMUL R4, R4, R51 ;  /* 0x0000003304047220 */ /* 0x000fe20000400000 */
[----:B------:R-:W-:Y:S01]  /*2220*/  HADD2.F32 R44, -RZ, R11.H0_H0 ;  /* 0x2000000bff2c7230 */ /* 0x000fe20000004100 */
[----:B------:R-:W-:Y:S01]  /*2230*/  FMUL R11, R45, R42 ;  /* 0x0000002a2d0b7220 */ /* 0x000fe20000400000 */
[--C-:B------:R-:W-:Y:S01]  /*2240*/  HADD2.F32 R41, -RZ, R6.reuse.H1_H1 ;  /* 0x30000006ff297230 */ /* 0x100fe20000004100 */
[----:B------:R-:W-:Y:S01]  /*2250*/  FADD R45, R10, -UR13 ;  /* 0x8000000d0a2d7e21 */ /* 0x000fe20008000000 */
[----:B------:R-:W-:Y:S01]  /*2260*/  HADD2.F32 R6, -RZ, R6.H0_H0 ;  /* 0x20000006ff067230 */ /* 0x000fe20000004100 */
[----:B------:R-:W-:Y:S01]  /*2270*/  FMUL R10, R48, R5 ;  /* 0x00000005300a7220 */ /* 0x000fe20000400000 */
[--C-:B------:R-:W-:Y:S01]  /*2280*/  HADD2.F32 R40, -RZ, R7.reuse.H1_H1 ;  /* 0x30000007ff287230 */ /* 0x100fe20000004100 */
[----:B------:R-:W-:Y:S01]  /*2290*/  FMUL R5, R46, R43 ;  /* 0x0000002b2e057220 */ /* 0x000fe20000400000 */
[----:B------:R-:W-:Y:S01]  /*22a0*/  HADD2.F32 R7, -RZ, R7.H0_H0 ;  /* 0x20000007ff077230 */ /* 0x000fe20000004100 */
[----:B------:R-:W-:Y:S01]  /*22b0*/  FADD R43, R8, -UR13 ;  /* 0x8000000d082b7e21 */ /* 0x000fe20008000000 */
[----:B----4-:R-:W-:Y:S01]  /*22c0*/  HADD2.F32 R46, -RZ, R13.H1_H1 ;  /* 0x3000000dff2e7230 */ /* 0x010fe20000004100 */
[C---:B------:R-:W-:Y:S01]  /*22d0*/  FMUL R45, R0.reuse, R45 ;  /* 0x0000002d002d7220 */ /* 0x040fe20000400000 */
[----:B------:R-:W-:Y:S01]  /*22e0*/  F2FP.PACK_AB R4, R11, R4 ;  /* 0x000000040b04723e */ /* 0x000fe200000000ff */
[----:B------:R-:W-:Y:S01]  /*22f0*/  FMUL R8, R0, R43 ;  /* 0x0000002b00087220 */ /* 0x000fe20000400000 */
[--C-:B-----5:R-:W-:Y:S01]  /*2300*/  HADD2.F32 R43, -RZ, R17.reuse.H1_H1 ;  /* 0x30000011ff2b7230 */ /* 0x120fe20000004100 */
[----:B------:R-:W-:Y:S01]  /*2310*/  FADD R49, R9, -UR13 ;  /* 0x8000000d09317e21 */ /* 0x000fe20008000000 */
[----:B------:R-:W-:Y:S01]  /*2320*/  HADD2.F32 R17, -RZ, R17.H0_H0 ;  /* 0x20000011ff117230 */ /* 0x000fe20000004100 */
[----:B------:R-:W-:Y:S01]  /*2330*/  FMUL R9, R45, R6 ;  /* 0x000000062d097220 */ /* 0x000fe20000400000 */
[----:B------:R-:W-:Y:S01]  /*2340*/  F2FP.PACK_AB R5, R5, R10 ;  /* 0x0000000a0505723e */ /* 0x000fe200000000ff */
[----:B------:R-:W-:Y:S01]  /*2350*/  FADD R47, R44, -UR13 ;  /* 0x8000000d2c2f7e21 */ /* 0x000fe20008000000 */
[----:B------:R-:W-:Y:S01]  /*2360*/  HADD2.F32 R44, -RZ, R19.H0_H0 ;  /* 0x20000013ff2c7230 */ /* 0x000fe20000004100 */
[----:B------:R-:W-:Y:S01]  /*2370*/  FMUL R6, R8, R41 ;  /* 0x0000002908067220 */ /* 0x000fe20000400000 */
[----:B------:R-:W-:Y:S01]  /*2380*/  HADD2.F32 R41, -RZ, R12.H0_H0 ;  /* 0x2000000cff297230 */ /* 0x000fe20000004100 */
[C---:B------:R-:W-:Y:S01]  /*2390*/  FMUL R42, R0.reuse, R47 ;  /* 0x0000002f002a7220 */ /* 0x040fe20000400000 */
[----:B------:R-:W-:Y:S01]  /*23a0*/  HADD2.F32 R47, -RZ, R16.H0_H0 ;  /* 0x20000010ff2f7230 */ /* 0x000fe20000004100 */
[----:B------:R-:W-:Y:S01]  /*23b0*/  FMUL R49, R0, R49 ;  /* 0x0000003100317220 */ /* 0x000fe20000400000 */
[----:B------:R-:W-:Y:S01]  /*23c0*/  F2FP.PACK_AB R6, R6, R9 ;  /* 0x000000090606723e */ /* 0x000fe200000000ff */
[----:B------:R-:W-:Y:S01]  /*23d0*/  FADD R45, R41, -UR13 ;  /* 0x8000000d292d7e21 */ /* 0x000fe20008000000 */
[----:B------:R-:W-:Y:S01]  /*23e0*/  HADD2.F32 R41, -RZ, R18.H1_H1 ;  /* 0x30000012ff297230 */ /* 0x000fe20000004100 */
[----:B------:R-:W-:Y:S01]  /*23f0*/  FMUL R8, R42, R7 ;  /* 0x000000072a087220 */ /* 0x000fe20000400000 */
[----:B------:R-:W-:Y:S01]  /*2400*/  HADD2.F32 R42, -RZ, R16.H1_H1 ;  /* 0x30000010ff2a7230 */ /* 0x000fe20000004100 */
[----:B------:R-:W-:Y:S01]  /*2410*/  FMUL R16, R0, R45 ;  /* 0x0000002d00107220 */ /* 0x000fe20000400000 */
[----:B------:R-:W-:Y:S01]  /*2420*/  HADD2.F32 R45, -RZ, R18.H0_H0 ;  /* 0x20000012ff2d7230 */ /* 0x000fe20000004100 */
[----:B------:R-:W-:Y:S01]  /*2430*/  FMUL R7, R49, R40 ;  /* 0x0000002831077220 */ /* 0x000fe20000400000 */
[----:B------:R-:W-:Y:S01]  /*2440*/  HADD2.F32 R18, -RZ, R12.H1_H1 ;  /* 0x3000000cff127230 */ /* 0x000fe20000004100 */
[----:B------:R-:W-:Y:S01]  /*2450*/  FMUL R16, R16, R47 ;  /* 0x0000002f10107220 */ /* 0x000fe20000400000 */
[----:B------:R-:W-:Y:S01]  /*2460*/  HADD2.F32 R47, -RZ, R13.H0_H0 ;  /* 0x2000000dff2f7230 */ /* 0x000fe20000004100 */
[----:B------:R-:W-:Y:S01]  /*2470*/  FADD R49, R46, -UR13 ;  /* 0x8000000d2e317e21 */ /* 0x000fe20008000000 */
[----:B------:R-:W-:Y:S01]  /*2480*/  HADD2.F32 R40, -RZ, R19.H1_H1 ;  /* 0x30000013ff287230 */ /* 0x000fe20000004100 */
[----:B------:R-:W-:Y:S01]  /*2490*/  FADD R19, R18, -UR13 ;  /* 0x8000000d12137e21 */ /* 0x000fe20008000000 */
[--C-:B------:R-:W-:Y:S01]  /*24a0*/  HADD2.F32 R12, -RZ, R14.reuse.H1_H1 ;  /* 0x3000000eff0c7230 */ /* 0x100fe20000004100 */
[----:B------:R-:W-:Y:S01]  /*24b0*/  FADD R47, R47, -UR13 ;  /* 0x8000000d2f2f7e21 */ /* 0x000fe20008000000 */
[----:B------:R-:W-:Y:S01]  /*24c0*/  HADD2.F32 R14, -RZ, R14.H0_H0 ;  /* 0x2000000eff0e7230 */ /* 0x000fe20000004100 */
[C---:B------:R-:W-:Y:S01]  /*24d0*/  FMUL R46, R0.reuse, R49 ;  /* 0x00000031002e7220 */ /* 0x040fe20000400000 */
[--C-:B------:R-:W-:Y:S01]  /*24e0*/  HADD2.F32 R13, -RZ, R15.reuse.H1_H1 ;  /* 0x3000000fff0d7230 */ /* 0x100fe20000004100 */
[----:B------:R-:W-:Y:S01]  /*24f0*/  FMUL R18, R0, R47 ;  /* 0x0000002f00127220 */ /* 0x000fe20000400000 */
[----:B------:R-:W-:Y:S01]  /*2500*/  HADD2.F32 R15, -RZ, R15.H0_H0 ;  /* 0x2000000fff0f7230 */ /* 0x000fe20000004100 */
[----:B------:R-:W-:Y:S01]  /*2510*/  FADD R47, R14, -UR13 ;  /* 0x8000000d0e2f7e21 */ /* 0x000fe20008000000 */
[----:B------:R-:W-:Y:S01]  /*2520*/  F2FP.PACK_AB R7, R7, R8 ;  /* 0x000000080707723e */ /* 0x000fe200000000ff */
[----:B------:R-:W-:-:S02]  /*2530*/  FMUL R18, R18, R17 ;  /* 0x0000001112127220 */ /* 0x000fc40000400000 */
[----:B------:R-:W-:Y:S01]  /*2540*/  FMUL R17, R46, R43 ;  /* 0x0000002b2e117220 */ /* 0x000fe20000400000 */
[----:B------:R-:W-:Y:S01]  /*2550*/  HADD2.F32 R46, -RZ, R21.H1_H1 ;  /* 0x30000015ff2e7230 */ /* 0x000fe20000004100 */
[----:B------:R-:W-:Y:S01]  /*2560*/  FADD R43, R12, -UR13 ;  /* 0x8000000d0c2b7e21 */ /* 0x000fe20008000000 */
[----:B------:R0:W-:Y:S01]  /*2570*/  @!P0 STG.E.128 [R2.64], R4 ;  /* 0x0000000402008986 */ /* 0x0001e2000c101d0e */
[----:B------:R-:W-:Y:S01]  /*2580*/  FMUL R12, R0, R47 ;  /* 0x0000002f000c7220 */ /* 0x000fe20000400000 */
[----:B------:R-:W-:Y:S01]  /*2590*/  ISETP.GE.AND P0, PT, R24, c[0x0][0x18c], PT ;  /* 0x0000630018007a0c */ /* 0x000fe20003f06270 */
[----:B------:R-:W-:Y:S01]  /*25a0*/  FMUL R14, R0, R43 ;  /* 0x0000002b000e7220 */ /* 0x000fe20000400000 */
[----:B------:R-:W-:Y:S01]  /*25b0*/  F2FP.PACK_AB R9, R17, R18 ;  /* 0x000000121109723e */ /* 0x000fe200000000ff */
[----:B------:R-:W-:Y:S02]  /*25c0*/  FADD R47, R15, -UR13 ;  /* 0x8000000d0f2f7e21 */ /* 0x000fe40008000000 */
[----:B------:R-:W-:Y:S01]  /*25d0*/  FMUL R14, R14, R41 ;  /* 0x000000290e0e7220 */ /* 0x000fe20000400000 */
[----:B------:R-:W-:Y:S01]  /*25e0*/  HADD2.F32 R41, -RZ, R20.H0_H0 ;  /* 0x20000014ff297230 */ /* 0x000fe20000004100 */
[----:B------:R-:W-:-:S02]  /*25f0*/  FADD R13, R13, -UR13 ;  /* 0x8000000d0d0d7e21 */ /* 0x000fc40008000000 */
[C---:B------:R-:W-:Y:S02]  /*2600*/  FMUL R19, R0.reuse, R19 ;  /* 0x0000001300137220 */ /* 0x040fe40000400000 */
[----:B------:R-:W-:Y:S02]  /*2610*/  FMUL R47, R0, R47 ;  /* 0x0000002f002f7220 */ /* 0x000fe40000400000 */
[----:B------:R-:W-:Y:S02]  /*2620*/  FMUL R15, R12, R45 ;  /* 0x0000002d0c0f7220 */ /* 0x000fe40000400000 */
[----:B------:R-:W-:Y:S01]  /*2630*/  FADD R45, R41, -UR13 ;  /* 0x8000000d292d7e21 */ /* 0x000fe20008000000 */
[----:B------:R-:W-:Y:S01]  /*2640*/  HADD2.F32 R41, -RZ, R30.H1_H1 ;  /* 0x3000001eff297230 */ /* 0x000fe20000004100 */
[----:B------:R-:W-:Y:S01]  /*2650*/  FMUL R43, R0, R13 ;  /* 0x0000000d002b7220 */ /* 0x000fe20000400000 */
[----:B------:R-:W-:Y:S01]  /*2660*/  F2FP.PACK_AB R10, R14, R15 ;  /* 0x0000000f0e0a723e */ /* 0x000fe200000000ff */
[----:B------:R-:W-:Y:S01]  /*2670*/  FMUL R19, R19, R42 ;  /* 0x0000002a13137220 */ /* 0x000fe20000400000 */
[--C-:B------:R-:W-:Y:S01]  /*2680*/  HADD2.F32 R42, -RZ, R28.reuse.H1_H1 ;  /* 0x3000001cff2a7230 */ /* 0x100fe20000004100 */
[----:B------:R-:W-:Y:S01]  /*2690*/  FMUL R13, R47, R44 ;  /* 0x0000002c2f0d7220 */ /* 0x000fe20000400000 */
[----:B------:R-:W-:Y:S01]  /*26a0*/  HADD2.F32 R47, -RZ, R28.H0_H0 ;  /* 0x2000001cff2f7230 */ /* 0x000fe20000004100 */
        /* <DEDUP_REMOVED lines=8> */
[----:B------:R-:W-:Y:S01]  /*2730*/  F2FP.PACK_AB R11, R12, R13 ;  /* 0x0000000d0c0b723e */ /* 0x000fe200000000ff */
[--C-:B------:R-:W-:Y:S01]  /*2740*/  HADD2.F32 R40, -RZ, R31.reuse.H1_H1 ;  /* 0x3000001fff287230 */ /* 0x100fe20000004100 */
[----:B------:R-:W-:Y:S01]  /*2750*/  FADD R47, R47, -UR13 ;  /* 0x8000000d2f2f7e21 */ /* 0x000fe20008000000 */
[----:B------:R-:W-:Y:S01]  /*2760*/  HADD2.F32 R44, -RZ, R31.H0_H0 ;  /* 0x2000001fff2c7230 */ /* 0x000fe20000004100 */
[----:B------:R-:W-:Y:S01]  /*2770*/  FADD R31, R30, -UR13 ;  /* 0x8000000d1e1f7e21 */ /* 0x000fe20008000000 */
[----:B------:R-:W-:Y:S01]  /*2780*/  HADD2.F32 R29, -RZ, R29.H0_H0 ;  /* 0x2000001dff1d7230 */ /* 0x000fe20000004100 */
[C---:B------:R-:W-:Y:S01]  /*2790*/  FMUL R30, R0.reuse, R47 ;  /* 0x0000002f001e7220 */ /* 0x040fe20000400000 */
[--C-:B------:R-:W-:Y:S01]  /*27a0*/  HADD2.F32 R20, -RZ, R22.reuse.H1_H1 ;  /* 0x30000016ff147230 */ /* 0x100fe20000004100 */
[----:B------:R-:W-:Y:S01]  /*27b0*/  FMUL R46, R0, R49 ;  /* 0x00000031002e7220 */ /* 0x000fe20000400000 */
[--C-:B------:R-:W-:Y:S01]  /*27c0*/  HADD2.F32 R21, -RZ, R23.reuse.H1_H1 ;  /* 0x30000017ff157230 */ /* 0x100fe20000004100 */
[----:B------:R-:W-:Y:S01]  /*27d0*/  FMUL R30, R30, R29 ;  /* 0x0000001d1e1e7220 */ /* 0x000fe20000400000 */
[----:B------:R-:W-:Y:S01]  /*27e0*/  HADD2.F32 R23, -RZ, R23.H0_H0 ;  /* 0x20000017ff177230 */ /* 0x000fe20000004100 */
[----:B------:R-:W-:Y:S01]  /*27f0*/  FMUL R29, R46, R43 ;  /* 0x0000002b2e1d7220 */ /* 0x000fe20000400000 */
[----:B------:R-:W-:Y:S01]  /*2800*/  HADD2.F32 R22, -RZ, R22.H0_H0 ;  /* 0x20000016ff167230 */ /* 0x000fe20000004100 */
[----:B------:R-:W-:Y:S01]  /*2810*/  FADD R43, R20, -UR13 ;  /* 0x8000000d142b7e21 */ /* 0x000fe20008000000 */
[--C-:B------:R-:W-:Y:S01]  /*2820*/  HADD2.F32 R46, -RZ, R33.reuse.H0_H0 ;  /* 0x20000021ff2e7230 */ /* 0x100fe20000004100 */
[----:B------:R-:W-:Y:S01]  /*2830*/  FADD R23, R23, -UR13 ;  /* 0x8000000d17177e21 */ /* 0x000fe20008000000 */
[----:B------:R-:W-:Y:S01]  /*2840*/  HADD2.F32 R33, -RZ, R33.H1_H1 ;  /* 0x30000021ff217230 */ /* 0x000fe20000004100 */
[----:B------:R-:W-:Y:S01]  /*2850*/  FADD R21, R21, -UR13 ;  /* 0x8000000d15157e21 */ /* 0x000fe20008000000 */
[----:B------:R-:W-:Y:S01]  /*2860*/  F2FP.PACK_AB R8, R19, R16 ;  /* 0x000000101308723e */ /* 0x000fe200000000ff */
[----:B------:R-:W-:Y:S01]  /*2870*/  FMUL R20, R0, R43 ;  /* 0x0000002b00147220 */ /* 0x000fe20000400000 */
[----:B------:R-:W-:Y:S01]  /*2880*/  F2FP.PACK_AB R13, R29, R30 ;  /* 0x0000001e1d0d723e */ /* 0x000fe200000000ff */
[----:B------:R-:W-:-:S02]  /*2890*/  FADD R47, R22, -UR13 ;  /* 0x8000000d162f7e21 */ /* 0x000fc40008000000 */
[C---:B------:R-:W-:Y:S02]  /*28a0*/  FMUL R43, R0.reuse, R23 ;  /* 0x00000017002b7220 */ /* 0x040fe40000400000 */
[----:B------:R-:W-:Y:S02]  /*28b0*/  FMUL R23, R0, R21 ;  /* 0x0000001500177220 */ /* 0x000fe40000400000 */
[----:B------:R-:W-:Y:S01]  /*28c0*/  FMUL R21, R20, R41 ;  /* 0x0000002914157220 */ /* 0x000fe20000400000 */
[----:B------:R-:W-:Y:S01]  /*28d0*/  HADD2.F32 R41, -RZ, R32.H0_H0 ;  /* 0x20000020ff297230 */ /* 0x000fe20000004100 */
[----:B------:R-:W-:Y:S01]  /*28e0*/  FMUL R22, R0, R47 ;  /* 0x0000002f00167220 */ /* 0x000fe20000400000 */
[--C-:B------:R-:W-:Y:S01]  /*28f0*/  HADD2.F32 R47, -RZ, R36.reuse.H0_H0 ;  /* 0x20000024ff2f7230 */ /* 0x100fe20000004100 */
[----:B------:R-:W-:Y:S01]  /*2900*/  FMUL R20, R43, R44 ;  /* 0x0000002c2b147220 */ /* 0x000fe20000400000 */
[----:B------:R-:W-:Y:S01]  /*2910*/  HADD2.F32 R43, -RZ, R36.H1_H1 ;  /* 0x30000024ff2b7230 */ /* 0x000fe20000004100 */
[----:B------:R-:W-:Y:S01]  /*2920*/  FMUL R22, R22, R45 ;  /* 0x0000002d16167220 */ /* 0x000fe20000400000 */
[--C-:B------:R-:W-:Y:S01]  /*2930*/  HADD2.F32 R44, -RZ, R39.reuse.H0_H0 ;  /* 0x20000027ff2c7230 */ /* 0x100fe20000004100 */
[----:B------:R-:W-:Y:S01]  /*2940*/  FADD R45, R41, -UR13 ;  /* 0x8000000d292d7e21 */ /* 0x000fe20008000000 */
[--C-:B------:R-:W-:Y:S01]  /*2950*/  HADD2.F32 R41, -RZ, R38.reuse.H1_H1 ;  /* 0x30000026ff297230 */ /* 0x100fe20000004100 */
[----:B------:R-:W-:Y:S01]  /*2960*/  FMUL R23, R23, R40 ;  /* 0x0000002817177220 */ /* 0x000fe20000400000 */
[----:B------:R-:W-:Y:S01]  /*2970*/  HADD2.F32 R40, -RZ, R39.H1_H1 ;  /* 0x30000027ff287230 */ /* 0x000fe20000004100 */
[----:B------:R-:W-:Y:S01]  /*2980*/  FMUL R36, R0, R45 ;  /* 0x0000002d00247220 */ /* 0x000fe20000400000 */
[----:B------:R-:W-:Y:S01]  /*2990*/  HADD2.F32 R45, -RZ, R38.H0_H0 ;  /* 0x20000026ff2d7230 */ /* 0x000fe20000004100 */
[----:B------:R-:W-:Y:S01]  /*29a0*/  FADD R49, R33, -UR13 ;  /* 0x8000000d21317e21 */ /* 0x000fe20008000000 */
[----:B------:R-:W-:Y:S01]  /*29b0*/  HADD2.F32 R38, -RZ, R32.H1_H1 ;  /* 0x30000020ff267230 */ /* 0x000fe20000004100 */
[----:B------:R-:W-:Y:S01]  /*29c0*/  FMUL R36, R36, R47 ;  /* 0x0000002f24247220 */ /* 0x000fe20000400000 */
[--C-:B------:R-:W-:Y:S01]  /*29d0*/  HADD2.F32 R32, -RZ, R34.reuse.H1_H1 ;  /* 0x30000022ff207230 */ /* 0x100fe20000004100 */
[----:B------:R-:W-:Y:S01]  /*29e0*/  FADD R47, R46, -UR13 ;  /* 0x8000000d2e2f7e21 */ /* 0x000fe20008000000 */
[----:B------:R-:W-:Y:S01]  /*29f0*/  HADD2.F32 R34, -RZ, R34.H0_H0 ;  /* 0x20000022ff227230 */ /* 0x000fe20000004100 */
[----:B------:R-:W-:Y:S01]  /*2a00*/  FADD R39, R38, -UR13 ;  /* 0x8000000d26277e21 */ /* 0x000fe20008000000 */
[--C-:B------:R-:W-:Y:S01]  /*2a10*/  HADD2.F32 R33, -RZ, R35.reuse.H1_H1 ;  /* 0x30000023ff217230 */ /* 0x100fe20000004100 */
[C---:B------:R-:W-:Y:S01]  /*2a20*/  FMUL R46, R0.reuse, R47 ;  /* 0x0000002f002e7220 */ /* 0x040fe20000400000 */
[----:B------:R-:W-:Y:S01]  /*2a30*/  HADD2.F32 R47, -RZ, R35.H0_H0 ;  /* 0x20000023ff2f7230 */ /* 0x000fe20000004100 */
[C---:B------:R-:W-:Y:S01]  /*2a40*/  FMUL R38, R0.reuse, R39 ;  /* 0x0000002700267220 */ /* 0x040fe20000400000 */
[----:B------:R-:W-:Y:S01]  /*2a50*/  F2FP.PACK_AB R14, R21, R22 ;  /* 0x00000016150e723e */ /* 0x000fe200000000ff */
[----:B------:R-:W-:Y:S01]  /*2a60*/  FMUL R31, R0, R31 ;  /* 0x0000001f001f7220 */ /* 0x000fe20000400000 */
[----:B------:R-:W-:Y:S01]  /*2a70*/  F2FP.PACK_AB R15, R23, R20 ;  /* 0x00000014170f723e */ /* 0x000fe200000000ff */
[----:B------:R-:W-:-:S02]  /*2a80*/  FMUL R39, R38, R43 ;  /* 0x0000002b26277220 */ /* 0x000fc40000400000 */
[----:B------:R-:W-:Y:S02]  /*2a90*/  FADD R43, R32, -UR13 ;  /* 0x8000000d202b7e21 */ /* 0x000fe40008000000 */
[----:B------:R-:W-:Y:S01]  /*2aa0*/  FADD R35, R34, -UR13 ;  /* 0x8000000d22237e21 */ /* 0x000fe20008000000 */
[----:B------:R-:W-:Y:S01]  /*2ab0*/  F2FP.PACK_AB R16, R39, R36 ;  /* 0x000000242710723e */ /* 0x000fe200000000ff */
[----:B------:R-:W-:Y:S02]  /*2ac0*/  FADD R47, R47, -UR13 ;  /* 0x8000000d2f2f7e21 */ /* 0x000fe40008000000 */
[----:B------:R-:W-:Y:S02]  /*2ad0*/  FADD R33, R33, -UR13 ;  /* 0x8000000d21217e21 */ /* 0x000fe40008000000 */
[----:B------:R-:W-:Y:S01]  /*2ae0*/  FMUL R31, R31, R42 ;  /* 0x0000002a1f1f7220 */ /* 0x000fe20000400000 */
[--C-:B------:R-:W-:Y:S01]  /*2af0*/  HADD2.F32 R42, -RZ, R37.reuse.H1_H1 ;  /* 0x30000025ff2a7230 */ /* 0x100fe20000004100 */
[C---:B------:R-:W-:Y:S01]  /*2b00*/  FMUL R32, R0.reuse, R43 ;  /* 0x0000002b00207220 */ /* 0x040fe20000400000 */
[----:B------:R-:W-:Y:S01]  /*2b10*/  HADD2.F32 R37, -RZ, R37.H0_H0 ;  /* 0x20000025ff257230 */ /* 0x000fe20000004100 */
[C---:B------:R-:W-:Y:S01]  /*2b20*/  FMUL R49, R0.reuse, R49 ;  /* 0x0000003100317220 */ /* 0x040fe20000400000 */
[----:B------:R-:W-:Y:S01]  /*2b30*/  F2FP.PACK_AB R12, R31, R28 ;  /* 0x0000001c1f0c723e */ /* 0x000fe200000000ff */
[----:B------:R-:W-:Y:S01]  /*2b40*/  FMUL R34, R0, R35 ;  /* 0x0000002300227220 */ /* 0x000fe20000400000 */
[----:B------:R-:W-:Y:S01]  /*2b50*/  IADD3 R28, P2, R26, UR6, RZ ;  /* 0x000000061a1c7c10 */ /* 0x000fe2000ff5e0ff */
[----:B------:R-:W-:-:S02]  /*2b60*/  FMUL R47, R0, R47 ;  /* 0x0000002f002f7220 */ /* 0x000fc40000400000 */
[----:B------:R-:W-:Y:S01]  /*2b70*/  FMUL R33, R0, R33 ;  /* 0x0000002100217220 */ /* 0x000fe20000400000 */
[----:B------:R-:W-:Y:S01]  /*2b80*/  IADD3.X R29, R25, UR7, RZ, P2, !PT ;  /* 0x00000007191d7c10 */ /* 0x000fe200097fe4ff */
[----:B------:R-:W-:Y:S02]  /*2b90*/  FMUL R35, R32, R41 ;  /* 0x0000002920237220 */ /* 0x000fe40000400000 */
[----:B------:R-:W-:Y:S02]  /*2ba0*/  FMUL R37, R46, R37 ;  /* 0x000000252e257220 */ /* 0x000fe40000400000 */
[----:B------:R-:W-:Y:S01]  /*2bb0*/  FMUL R38, R49, R42 ;  /* 0x0000002a31267220 */ /* 0x000fe20000400000 */
[----:B------:R0:W-:Y:S01]  /*2bc0*/  @!P1 STG.E.128 [R28.64+0x800], R8 ;  /* 0x000800081c009986 */ /* 0x0001e2000c101d0e */
[----:B------:R-:W-:Y:S02]  /*2bd0*/  FMUL R34, R34, R45 ;  /* 0x0000002d22227220 */ /* 0x000fe40000400000 */
[----:B------:R-:W-:Y:S01]  /*2be0*/  FMUL R32, R47, R44 ;  /* 0x0000002c2f207220 */ /* 0x000fe20000400000 */
[----:B------:R-:W-:Y:S01]  /*2bf0*/  F2FP.PACK_AB R17, R38, R37 ;  /* 0x000000252611723e */ /* 0x000fe200000000ff */
[----:B------:R-:W-:Y:S01]  /*2c00*/  FMUL R33, R33, R40 ;  /* 0x0000002821217220 */ /* 0x000fe20000400000 */
[----:B------:R-:W-:Y:S01]  /*2c10*/  F2FP.PACK_AB R18, R35, R34 ;  /* 0x000000222312723e */ /* 0x000fe200000000ff */
[----:B------:R0:W-:Y:S03]  /*2c20*/  @!P3 STG.E.128 [R28.64+0x1000], R12 ;  /* 0x0010000c1c00b986 */ /* 0x0001e6000c101d0e */
[----:B------:R-:W-:-:S05]  /*2c30*/  F2FP.PACK_AB R19, R33, R32 ;  /* 0x000000202113723e */ /* 0x000fca00000000ff */
[----:B------:R0:W-:Y:S01]  /*2c40*/  @!P4 STG.E.128 [R28.64+0x1800], R16 ;  /* 0x001800101c00c986 */ /* 0x0001e2000c101d0e */
[----:B------:R-:W-:Y:S05]  /*2c50*/  @!P0 BRA `(.L_x_4) ;  /* 0xfffff18000008947 */ /* 0x000fea000383ffff */
[----:B------:R-:W-:Y:S05]  /*2c60*/  EXIT ;  /* 0x000000000000794d */ /* 0x000fea0003800000 */
.L_x_5:
[----:B------:R-:W-:-:S00]  /*2c70*/  BRA `(.L_x_5) ;  /* 0xfffffff000007947 */ /* 0x000fc0000383ffff */
[----:B------:R-:W-:-:S00]  /*2c80*/  NOP ;  /* 0x0000000000007918 */ /* 0x000fc00000000000 */
[----:B------:R-:W-:-:S00]  /*2c90*/  NOP ;  /* 0x0000000000007918 */ /* 0x000fc00000000000 */
[----:B------:R-:W-:-:S00]  /*2ca0*/  NOP ;  /* 0x0000000000007918 */ /* 0x000fc00000000000 */
[----:B------:R-:W-:-:S00]  /*2cb0*/  NOP ;  /* 0x0000000000007918 */ /* 0x000fc00000000000 */
[----:B------:R-:W-:-:S00]  /*2cc0*/  NOP ;  /* 0x0000000000007918 */ /* 0x000fc00000000000 */
[----:B------:R-:W-:-:S00]  /*2cd0*/  NOP ;  /* 0x0000000000007918 */ /* 0x000fc00000000000 */
[----:B------:R-:W-:-:S00]  /*2ce0*/  NOP ;  /* 0x0000000000007918 */ /* 0x000fc00000000000 */
[----:B------:R-:W-:-:S00]  /*2cf0*/  NOP ;  /* 0x0000000000007918 */ /* 0x000fc00000000000 */
.L_x_6:


//--------------------- .nv.global.init           --------------------------
	.section	.nv.global.init,"aw",@progbits
.nv.global.init:
	.type		_$_str,@object
	.size		_$_str,(_$_str_$_2 - _$_str)
_$_str:
        /*0000*/ 	.byte	0x5f, 0x5f, 0x43, 0x55, 0x44, 0x41, 0x5f, 0x46, 0x54, 0x5a, 0x00
	.type		_$_str_$_2,@object
	.size		_$_str_$_2,(.L_1 - _$_str_$_2)
_$_str_$_2:
        /*000b*/ 	.byte	0x5f, 0x5f, 0x43, 0x55, 0x44, 0x41, 0x5f, 0x50, 0x52, 0x45, 0x43, 0x5f, 0x53, 0x51, 0x52, 0x54
        /*001b*/ 	.byte	0x00
.L_1:


//--------------------- .nv.shared._rms_norm_fwd_fused --------------------------
	.section	.nv.shared._rms_norm_fwd_fused,"aw",@nobits
	.sectionflags	@""
	.align	16
